	.target	sm_100a

	.elftype	@"ET_EXEC"


//--------------------- .note.nv.tkinfo           --------------------------
	.section	.note.nv.tkinfo,"",@"SHT_NOTE"
	.sectionflags	@"SHF_NOTE_NV_TKINFO"
	.tkinfo
        /*0018*/ 	.word	0x00000002
        /*0030*/ 	.string	""
        /*0030*/ 	.string	"ptxas"
        /*0030*/ 	.string	"Cuda compilation tools, release 13.0, V13.0.88"
        /*0030*/ 	.string	"Build cuda_13.0.r13.0/compiler.36424714_0"
        /*0030*/ 	.string	"-arch sm_100a -m 64 "



//--------------------- .note.nv.cuinfo           --------------------------
	.section	.note.nv.cuinfo,"",@"SHT_NOTE"
	.sectionflags	@"SHF_NOTE_NV_CUINFO"
        /*0018*/ 	.short	0x0002
        /*001a*/ 	.short	0x0064
        /*001c*/ 	.short	0x0082
	.zero		2


//--------------------- .nv.info                  --------------------------
	.section	.nv.info,"",@"SHT_CUDA_INFO"
	.align	4


	//----- nvinfo : EIATTR_REGCOUNT
	.align		4
        /*0000*/ 	.byte	0x04, 0x2f
        /*0002*/ 	.short	(.L_29 - .L_28)
	.align		4
.L_28:
        /*0004*/ 	.word	index@(_Z28gemm_half_q_half_gptq_kernelILi1ELb1ELb1EEvPK6__halfPKjS4_S2_PS0_iiiiiPKtibS2_i)
        /*0008*/ 	.word	0x00000028


	//----- nvinfo : EIATTR_FRAME_SIZE
	.align		4
.L_29:
        /*000c*/ 	.byte	0x04, 0x11
        /*000e*/ 	.short	(.L_31 - .L_30)
	.align		4
.L_30:
        /*0010*/ 	.word	index@(_Z28gemm_half_q_half_gptq_kernelILi1ELb1ELb1EEvPK6__halfPKjS4_S2_PS0_iiiiiPKtibS2_i)
        /*0014*/ 	.word	0x00000000


	//----- nvinfo : EIATTR_REGCOUNT
	.align		4
.L_31:
        /*0018*/ 	.byte	0x04, 0x2f
        /*001a*/ 	.short	(.L_33 - .L_32)
	.align		4
.L_32:
        /*001c*/ 	.word	index@(_Z28gemm_half_q_half_gptq_kernelILi2ELb1ELb1EEvPK6__halfPKjS4_S2_PS0_iiiiiPKtibS2_i)
        /*0020*/ 	.word	0x00000034


	//----- nvinfo : EIATTR_FRAME_SIZE
	.align		4
.L_33:
        /*0024*/ 	.byte	0x04, 0x11
        /*0026*/ 	.short	(.L_35 - .L_34)
	.align		4
.L_34:
        /*0028*/ 	.word	index@(_Z28gemm_half_q_half_gptq_kernelILi2ELb1ELb1EEvPK6__halfPKjS4_S2_PS0_iiiiiPKtibS2_i)
        /*002c*/ 	.word	0x00000000


	//----- nvinfo : EIATTR_REGCOUNT
	.align		4
.L_35:
        /*0030*/ 	.byte	0x04, 0x2f
        /*0032*/ 	.short	(.L_37 - .L_36)
	.align		4
.L_36:
        /*0034*/ 	.word	index@(_Z28gemm_half_q_half_gptq_kernelILi3ELb1ELb1EEvPK6__halfPKjS4_S2_PS0_iiiiiPKtibS2_i)
        /*0038*/ 	.word	0x0000003b


	//----- nvinfo : EIATTR_FRAME_SIZE
	.align		4
.L_37:
        /*003c*/ 	.byte	0x04, 0x11
        /*003e*/ 	.short	(.L_39 - .L_38)
	.align		4
.L_38:
        /*0040*/ 	.word	index@(_Z28gemm_half_q_half_gptq_kernelILi3ELb1ELb1EEvPK6__halfPKjS4_S2_PS0_iiiiiPKtibS2_i)
        /*0044*/ 	.word	0x00000000


	//----- nvinfo : EIATTR_REGCOUNT
	.align		4
.L_39:
        /*0048*/ 	.byte	0x04, 0x2f
        /*004a*/ 	.short	(.L_41 - .L_40)
	.align		4
.L_40:
        /*004c*/ 	.word	index@(_Z28gemm_half_q_half_gptq_kernelILi4ELb1ELb1EEvPK6__halfPKjS4_S2_PS0_iiiiiPKtibS2_i)
        /*0050*/ 	.word	0x0000003c


	//----- nvinfo : EIATTR_FRAME_SIZE
	.align		4
.L_41:
        /*0054*/ 	.byte	0x04, 0x11
        /*0056*/ 	.short	(.L_43 - .L_42)
	.align		4
.L_42:
        /*0058*/ 	.word	index@(_Z28gemm_half_q_half_gptq_kernelILi4ELb1ELb1EEvPK6__halfPKjS4_S2_PS0_iiiiiPKtibS2_i)
        /*005c*/ 	.word	0x00000000


	//----- nvinfo : EIATTR_MIN_STACK_SIZE
	.align		4
.L_43:
        /*0060*/ 	.byte	0x04, 0x12
        /*0062*/ 	.short	(.L_45 - .L_44)
	.align		4
.L_44:
        /*0064*/ 	.word	index@(_Z28gemm_half_q_half_gptq_kernelILi4ELb1ELb1EEvPK6__halfPKjS4_S2_PS0_iiiiiPKtibS2_i)
        /*0068*/ 	.word	0x00000000


	//----- nvinfo : EIATTR_MIN_STACK_SIZE
	.align		4
.L_45:
        /*006c*/ 	.byte	0x04, 0x12
        /*006e*/ 	.short	(.L_47 - .L_46)
	.align		4
.L_46:
        /*0070*/ 	.word	index@(_Z28gemm_half_q_half_gptq_kernelILi3ELb1ELb1EEvPK6__halfPKjS4_S2_PS0_iiiiiPKtibS2_i)
        /*0074*/ 	.word	0x00000000


	//----- nvinfo : EIATTR_MIN_STACK_SIZE
	.align		4
.L_47:
        /*0078*/ 	.byte	0x04, 0x12
        /*007a*/ 	.short	(.L_49 - .L_48)
	.align		4
.L_48:
        /*007c*/ 	.word	index@(_Z28gemm_half_q_half_gptq_kernelILi2ELb1ELb1EEvPK6__halfPKjS4_S2_PS0_iiiiiPKtibS2_i)
        /*0080*/ 	.word	0x00000000


	//----- nvinfo : EIATTR_MIN_STACK_SIZE
	.align		4
.L_49:
        /*0084*/ 	.byte	0x04, 0x12
        /*0086*/ 	.short	(.L_51 - .L_50)
	.align		4
.L_50:
        /*0088*/ 	.word	index@(_Z28gemm_half_q_half_gptq_kernelILi1ELb1ELb1EEvPK6__halfPKjS4_S2_PS0_iiiiiPKtibS2_i)
        /*008c*/ 	.word	0x00000000
.L_51:


//--------------------- .nv.compat                --------------------------
	.section	.nv.compat,"",@"SHT_CUDA_COMPAT_INFO"
	.align	4
        /*0000*/ 	.byte	0x02, 0x09, 0x01, 0x00, 0x02, 0x02, 0x01, 0x00, 0x02, 0x05, 0x05, 0x00, 0x03, 0x07, 0x01, 0x01
        /*0010*/ 	.byte	0x02, 0x03, 0x00, 0x00, 0x02, 0x06, 0x01, 0x00, 0x04, 0x0b, 0x08, 0x00, 0x09, 0x00, 0x00, 0x00
        /*0020*/ 	.byte	0x00, 0x00, 0x00, 0x00


//--------------------- .nv.info._Z28gemm_half_q_half_gptq_kernelILi4ELb1ELb1EEvPK6__halfPKjS4_S2_PS0_iiiiiPKtibS2_i --------------------------
	.section	.nv.info._Z28gemm_half_q_half_gptq_kernelILi4ELb1ELb1EEvPK6__halfPKjS4_S2_PS0_iiiiiPKtibS2_i,"",@"SHT_CUDA_INFO"
	.sectionflags	@""
	.align	4


	//----- nvinfo : EIATTR_CUDA_API_VERSION
	.align		4
        /*0000*/ 	.byte	0x04, 0x37
        /*0002*/ 	.short	(.L_53 - .L_52)
.L_52:
        /*0004*/ 	.word	0x00000082


	//----- nvinfo : EIATTR_KPARAM_INFO
	.align		4
.L_53:
        /*0008*/ 	.byte	0x04, 0x17
        /*000a*/ 	.short	(.L_55 - .L_54)
.L_54:
        /*000c*/ 	.word	0x00000000
        /*0010*/ 	.short	0x000e
        /*0012*/ 	.short	0x0058
        /*0014*/ 	.byte	0x00, 0xf0, 0x11, 0x00


	//----- nvinfo : EIATTR_KPARAM_INFO
	.align		4
.L_55:
        /*0018*/ 	.byte	0x04, 0x17
        /*001a*/ 	.short	(.L_57 - .L_56)
.L_56:
        /*001c*/ 	.word	0x00000000
        /*0020*/ 	.short	0x000d
        /*0022*/ 	.short	0x0050
        /*0024*/ 	.byte	0x00, 0xf5, 0x21, 0x00


	//----- nvinfo : EIATTR_KPARAM_INFO
	.align		4
.L_57:
        /*0028*/ 	.byte	0x04, 0x17
        /*002a*/ 	.short	(.L_59 - .L_58)
.L_58:
        /*002c*/ 	.word	0x00000000
        /*0030*/ 	.short	0x000c
        /*0032*/ 	.short	0x004c
        /*0034*/ 	.byte	0x00, 0xf0, 0x05, 0x00


	//----- nvinfo : EIATTR_KPARAM_INFO
	.align		4
.L_59:
        /*0038*/ 	.byte	0x04, 0x17
        /*003a*/ 	.short	(.L_61 - .L_60)
.L_60:
        /*003c*/ 	.word	0x00000000
        /*0040*/ 	.short	0x000b
        /*0042*/ 	.short	0x0048
        /*0044*/ 	.byte	0x00, 0xf0, 0x11, 0x00


	//----- nvinfo : EIATTR_KPARAM_INFO
	.align		4
.L_61:
        /*0048*/ 	.byte	0x04, 0x17
        /*004a*/ 	.short	(.L_63 - .L_62)
.L_62:
        /*004c*/ 	.word	0x00000000
        /*0050*/ 	.short	0x000a
        /*0052*/ 	.short	0x0040
        /*0054*/ 	.byte	0x00, 0xf5, 0x21, 0x00


	//----- nvinfo : EIATTR_KPARAM_INFO
	.align		4
.L_63:
        /*0058*/ 	.byte	0x04, 0x17
        /*005a*/ 	.short	(.L_65 - .L_64)
.L_64:
        /*005c*/ 	.word	0x00000000
        /*0060*/ 	.short	0x0009
        /*0062*/ 	.short	0x0038
        /*0064*/ 	.byte	0x00, 0xf0, 0x11, 0x00


	//----- nvinfo : EIATTR_KPARAM_INFO
	.align		4
.L_65:
        /*0068*/ 	.byte	0x04, 0x17
        /*006a*/ 	.short	(.L_67 - .L_66)
.L_66:
        /*006c*/ 	.word	0x00000000
        /*0070*/ 	.short	0x0008
        /*0072*/ 	.short	0x0034
        /*0074*/ 	.byte	0x00, 0xf0, 0x11, 0x00


	//----- nvinfo : EIATTR_KPARAM_INFO
	.align		4
.L_67:
        /*0078*/ 	.byte	0x04, 0x17
        /*007a*/ 	.short	(.L_69 - .L_68)
.L_68:
        /*007c*/ 	.word	0x00000000
        /*0080*/ 	.short	0x0007
        /*0082*/ 	.short	0x0030
        /*0084*/ 	.byte	0x00, 0xf0, 0x11, 0x00


	//----- nvinfo : EIATTR_KPARAM_INFO
	.align		4
.L_69:
        /*0088*/ 	.byte	0x04, 0x17
        /*008a*/ 	.short	(.L_71 - .L_70)
.L_70:
        /*008c*/ 	.word	0x00000000
        /*0090*/ 	.short	0x0006
        /*0092*/ 	.short	0x002c
        /*0094*/ 	.byte	0x00, 0xf0, 0x11, 0x00


	//----- nvinfo : EIATTR_KPARAM_INFO
	.align		4
.L_71:
        /*0098*/ 	.byte	0x04, 0x17
        /*009a*/ 	.short	(.L_73 - .L_72)
.L_72:
        /*009c*/ 	.word	0x00000000
        /*00a0*/ 	.short	0x0005
        /*00a2*/ 	.short	0x0028
        /*00a4*/ 	.byte	0x00, 0xf0, 0x11, 0x00


	//----- nvinfo : EIATTR_KPARAM_INFO
	.align		4
.L_73:
        /*00a8*/ 	.byte	0x04, 0x17
        /*00aa*/ 	.short	(.L_75 - .L_74)
.L_74:
        /*00ac*/ 	.word	0x00000000
        /*00b0*/ 	.short	0x0004
        /*00b2*/ 	.short	0x0020
        /*00b4*/ 	.byte	0x00, 0xf5, 0x21, 0x00


	//----- nvinfo : EIATTR_KPARAM_INFO
	.align		4
.L_75:
        /*00b8*/ 	.byte	0x04, 0x17
        /*00ba*/ 	.short	(.L_77 - .L_76)
.L_76:
        /*00bc*/ 	.word	0x00000000
        /*00c0*/ 	.short	0x0003
        /*00c2*/ 	.short	0x0018
        /*00c4*/ 	.byte	0x00, 0xf5, 0x21, 0x00


	//----- nvinfo : EIATTR_KPARAM_INFO
	.align		4
.L_77:
        /*00c8*/ 	.byte	0x04, 0x17
        /*00ca*/ 	.short	(.L_79 - .L_78)
.L_78:
        /*00cc*/ 	.word	0x00000000
        /*00d0*/ 	.short	0x0002
        /*00d2*/ 	.short	0x0010
        /*00d4*/ 	.byte	0x00, 0xf5, 0x21, 0x00


	//----- nvinfo : EIATTR_KPARAM_INFO
	.align		4
.L_79:
        /*00d8*/ 	.byte	0x04, 0x17
        /*00da*/ 	.short	(.L_81 - .L_80)
.L_80:
        /*00dc*/ 	.word	0x00000000
        /*00e0*/ 	.short	0x0001
        /*00e2*/ 	.short	0x0008
        /*00e4*/ 	.byte	0x00, 0xf5, 0x21, 0x00


	//----- nvinfo : EIATTR_KPARAM_INFO
	.align		4
.L_81:
        /*00e8*/ 	.byte	0x04, 0x17
        /*00ea*/ 	.short	(.L_83 - .L_82)
.L_82:
        /*00ec*/ 	.word	0x00000000
        /*00f0*/ 	.short	0x0000
        /*00f2*/ 	.short	0x0000
        /*00f4*/ 	.byte	0x00, 0xf5, 0x21, 0x00


	//----- nvinfo : EIATTR_SPARSE_MMA_MASK
	.align		4
.L_83:
        /*00f8*/ 	.byte	0x03, 0x50
        /*00fa*/ 	.short	0x0000


	//----- nvinfo : EIATTR_MAXREG_COUNT
	.align		4
        /*00fc*/ 	.byte	0x03, 0x1b
        /*00fe*/ 	.short	0x00ff


	//----- nvinfo : EIATTR_NUM_BARRIERS
	.align		4
        /*0100*/ 	.byte	0x02, 0x4c
        /*0102*/ 	.byte	0x01
	.zero		1


	//----- nvinfo : EIATTR_MERCURY_ISA_VERSION
	.align		4
        /*0104*/ 	.byte	0x03, 0x5f
        /*0106*/ 	.short	0x0101


	//----- nvinfo : EIATTR_VRC_CTA_INIT_COUNT
	.align		4
        /*0108*/ 	.byte	0x02, 0x4a
	.zero		1
	.zero		1


	//----- nvinfo : EIATTR_EXIT_INSTR_OFFSETS
	.align		4
        /*010c*/ 	.byte	0x04, 0x1c
        /*010e*/ 	.short	(.L_85 - .L_84)


	//   ....[0]....
.L_84:
        /*0110*/ 	.word	0x00000060


	//   ....[1]....
        /*0114*/ 	.word	0x000002b0


	//   ....[2]....
        /*0118*/ 	.word	0x00000e60


	//   ....[3]....
        /*011c*/ 	.word	0x00004600


	//   ....[4]....
        /*0120*/ 	.word	0x000048d0


	//   ....[5]....
        /*0124*/ 	.word	0x00004ba0


	//   ....[6]....
        /*0128*/ 	.word	0x00004d60


	//   ....[7]....
        /*012c*/ 	.word	0x00004df0


	//   ....[8]....
        /*0130*/ 	.word	0x00004e30


	//----- nvinfo : EIATTR_CRS_STACK_SIZE
	.align		4
.L_85:
        /*0134*/ 	.byte	0x04, 0x1e
        /*0136*/ 	.short	(.L_87 - .L_86)
.L_86:
        /*0138*/ 	.word	0x00000000


	//----- nvinfo : EIATTR_CBANK_PARAM_SIZE
	.align		4
.L_87:
        /*013c*/ 	.byte	0x03, 0x19
        /*013e*/ 	.short	0x005c


	//----- nvinfo : EIATTR_PARAM_CBANK
	.align		4
        /*0140*/ 	.byte	0x04, 0x0a
        /*0142*/ 	.short	(.L_89 - .L_88)
	.align		4
.L_88:
        /*0144*/ 	.word	index@(.nv.constant0._Z28gemm_half_q_half_gptq_kernelILi4ELb1ELb1EEvPK6__halfPKjS4_S2_PS0_iiiiiPKtibS2_i)
        /*0148*/ 	.short	0x0380
        /*014a*/ 	.short	0x005c


	//----- nvinfo : EIATTR_SW_WAR
	.align		4
.L_89:
        /*014c*/ 	.byte	0x04, 0x36
        /*014e*/ 	.short	(.L_91 - .L_90)
.L_90:
        /*0150*/ 	.word	0x00000008
.L_91:


//--------------------- .nv.info._Z28gemm_half_q_half_gptq_kernelILi3ELb1ELb1EEvPK6__halfPKjS4_S2_PS0_iiiiiPKtibS2_i --------------------------
	.section	.nv.info._Z28gemm_half_q_half_gptq_kernelILi3ELb1ELb1EEvPK6__halfPKjS4_S2_PS0_iiiiiPKtibS2_i,"",@"SHT_CUDA_INFO"
	.sectionflags	@""
	.align	4


	//----- nvinfo : EIATTR_CUDA_API_VERSION
	.align		4
        /*0000*/ 	.byte	0x04, 0x37
        /*0002*/ 	.short	(.L_93 - .L_92)
.L_92:
        /*0004*/ 	.word	0x00000082


	//----- nvinfo : EIATTR_KPARAM_INFO
	.align		4
.L_93:
        /*0008*/ 	.byte	0x04, 0x17
        /*000a*/ 	.short	(.L_95 - .L_94)
.L_94:
        /*000c*/ 	.word	0x00000000
        /*0010*/ 	.short	0x000e
        /*0012*/ 	.short	0x0058
        /*0014*/ 	.byte	0x00, 0xf0, 0x11, 0x00


	//----- nvinfo : EIATTR_KPARAM_INFO
	.align		4
.L_95:
        /*0018*/ 	.byte	0x04, 0x17
        /*001a*/ 	.short	(.L_97 - .L_96)
.L_96:
        /*001c*/ 	.word	0x00000000
        /*0020*/ 	.short	0x000d
        /*0022*/ 	.short	0x0050
        /*0024*/ 	.byte	0x00, 0xf5, 0x21, 0x00


	//----- nvinfo : EIATTR_KPARAM_INFO
	.align		4
.L_97:
        /*0028*/ 	.byte	0x04, 0x17
        /*002a*/ 	.short	(.L_99 - .L_98)
.L_98:
        /*002c*/ 	.word	0x00000000
        /*0030*/ 	.short	0x000c
        /*0032*/ 	.short	0x004c
        /*0034*/ 	.byte	0x00, 0xf0, 0x05, 0x00


	//----- nvinfo : EIATTR_KPARAM_INFO
	.align		4
.L_99:
        /*0038*/ 	.byte	0x04, 0x17
        /*003a*/ 	.short	(.L_101 - .L_100)
.L_100:
        /*003c*/ 	.word	0x00000000
        /*0040*/ 	.short	0x000b
        /*0042*/ 	.short	0x0048
        /*0044*/ 	.byte	0x00, 0xf0, 0x11, 0x00


	//----- nvinfo : EIATTR_KPARAM_INFO
	.align		4
.L_101:
        /*0048*/ 	.byte	0x04, 0x17
        /*004a*/ 	.short	(.L_103 - .L_102)
.L_102:
        /*004c*/ 	.word	0x00000000
        /*0050*/ 	.short	0x000a
        /*0052*/ 	.short	0x0040
        /*0054*/ 	.byte	0x00, 0xf5, 0x21, 0x00


	//----- nvinfo : EIATTR_KPARAM_INFO
	.align		4
.L_103:
        /*0058*/ 	.byte	0x04, 0x17
        /*005a*/ 	.short	(.L_105 - .L_104)
.L_104:
        /*005c*/ 	.word	0x00000000
        /*0060*/ 	.short	0x0009
        /*0062*/ 	.short	0x0038
        /*0064*/ 	.byte	0x00, 0xf0, 0x11, 0x00


	//----- nvinfo : EIATTR_KPARAM_INFO
	.align		4
.L_105:
        /*0068*/ 	.byte	0x04, 0x17
        /*006a*/ 	.short	(.L_107 - .L_106)
.L_106:
        /*006c*/ 	.word	0x00000000
        /*0070*/ 	.short	0x0008
        /*0072*/ 	.short	0x0034
        /*0074*/ 	.byte	0x00, 0xf0, 0x11, 0x00


	//----- nvinfo : EIATTR_KPARAM_INFO
	.align		4
.L_107:
        /*0078*/ 	.byte	0x04, 0x17
        /*007a*/ 	.short	(.L_109 - .L_108)
.L_108:
        /*007c*/ 	.word	0x00000000
        /*0080*/ 	.short	0x0007
        /*0082*/ 	.short	0x0030
        /*0084*/ 	.byte	0x00, 0xf0, 0x11, 0x00


	//----- nvinfo : EIATTR_KPARAM_INFO
	.align		4
.L_109:
        /*0088*/ 	.byte	0x04, 0x17
        /*008a*/ 	.short	(.L_111 - .L_110)
.L_110:
        /*008c*/ 	.word	0x00000000
        /*0090*/ 	.short	0x0006
        /*0092*/ 	.short	0x002c
        /*0094*/ 	.byte	0x00, 0xf0, 0x11, 0x00


	//----- nvinfo : EIATTR_KPARAM_INFO
	.align		4
.L_111:
        /*0098*/ 	.byte	0x04, 0x17
        /*009a*/ 	.short	(.L_113 - .L_112)
.L_112:
        /*009c*/ 	.word	0x00000000
        /*00a0*/ 	.short	0x0005
        /*00a2*/ 	.short	0x0028
        /*00a4*/ 	.byte	0x00, 0xf0, 0x11, 0x00


	//----- nvinfo : EIATTR_KPARAM_INFO
	.align		4
.L_113:
        /*00a8*/ 	.byte	0x04, 0x17
        /*00aa*/ 	.short	(.L_115 - .L_114)
.L_114:
        /*00ac*/ 	.word	0x00000000
        /*00b0*/ 	.short	0x0004
        /*00b2*/ 	.short	0x0020
        /*00b4*/ 	.byte	0x00, 0xf5, 0x21, 0x00


	//----- nvinfo : EIATTR_KPARAM_INFO
	.align		4
.L_115:
        /*00b8*/ 	.byte	0x04, 0x17
        /*00ba*/ 	.short	(.L_117 - .L_116)
.L_116:
        /*00bc*/ 	.word	0x00000000
        /*00c0*/ 	.short	0x0003
        /*00c2*/ 	.short	0x0018
        /*00c4*/ 	.byte	0x00, 0xf5, 0x21, 0x00


	//----- nvinfo : EIATTR_KPARAM_INFO
	.align		4
.L_117:
        /*00c8*/ 	.byte	0x04, 0x17
        /*00ca*/ 	.short	(.L_119 - .L_118)
.L_118:
        /*00cc*/ 	.word	0x00000000
        /*00d0*/ 	.short	0x0002
        /*00d2*/ 	.short	0x0010
        /*00d4*/ 	.byte	0x00, 0xf5, 0x21, 0x00


	//----- nvinfo : EIATTR_KPARAM_INFO
	.align		4
.L_119:
        /*00d8*/ 	.byte	0x04, 0x17
        /*00da*/ 	.short	(.L_121 - .L_120)
.L_120:
        /*00dc*/ 	.word	0x00000000
        /*00e0*/ 	.short	0x0001
        /*00e2*/ 	.short	0x0008
        /*00e4*/ 	.byte	0x00, 0xf5, 0x21, 0x00


	//----- nvinfo : EIATTR_KPARAM_INFO
	.align		4
.L_121:
        /*00e8*/ 	.byte	0x04, 0x17
        /*00ea*/ 	.short	(.L_123 - .L_122)
.L_122:
        /*00ec*/ 	.word	0x00000000
        /*00f0*/ 	.short	0x0000
        /*00f2*/ 	.short	0x0000
        /*00f4*/ 	.byte	0x00, 0xf5, 0x21, 0x00


	//----- nvinfo : EIATTR_SPARSE_MMA_MASK
	.align		4
.L_123:
        /*00f8*/ 	.byte	0x03, 0x50
        /*00fa*/ 	.short	0x0000


	//----- nvinfo : EIATTR_MAXREG_COUNT
	.align		4
        /*00fc*/ 	.byte	0x03, 0x1b
        /*00fe*/ 	.short	0x00ff


	//----- nvinfo : EIATTR_NUM_BARRIERS
	.align		4
        /*0100*/ 	.byte	0x02, 0x4c
        /*0102*/ 	.byte	0x01
	.zero		1


	//----- nvinfo : EIATTR_MERCURY_ISA_VERSION
	.align		4
        /*0104*/ 	.byte	0x03, 0x5f
        /*0106*/ 	.short	0x0101


	//----- nvinfo : EIATTR_VRC_CTA_INIT_COUNT
	.align		4
        /*0108*/ 	.byte	0x02, 0x4a
	.zero		1
	.zero		1


	//----- nvinfo : EIATTR_EXIT_INSTR_OFFSETS
	.align		4
        /*010c*/ 	.byte	0x04, 0x1c
        /*010e*/ 	.short	(.L_125 - .L_124)


	//   ....[0]....
.L_124:
        /*0110*/ 	.word	0x00000060


	//   ....[1]....
        /*0114*/ 	.word	0x00000260


	//   ....[2]....
        /*0118*/ 	.word	0x00000e10


	//   ....[3]....
        /*011c*/ 	.word	0x00003ec0


	//   ....[4]....
        /*0120*/ 	.word	0x00004190


	//   ....[5]....
        /*0124*/ 	.word	0x00004350


	//   ....[6]....
        /*0128*/ 	.word	0x000043e0


	//   ....[7]....
        /*012c*/ 	.word	0x00004420


	//----- nvinfo : EIATTR_CRS_STACK_SIZE
	.align		4
.L_125:
        /*0130*/ 	.byte	0x04, 0x1e
        /*0132*/ 	.short	(.L_127 - .L_126)
.L_126:
        /*0134*/ 	.word	0x00000000


	//----- nvinfo : EIATTR_CBANK_PARAM_SIZE
	.align		4
.L_127:
        /*0138*/ 	.byte	0x03, 0x19
        /*013a*/ 	.short	0x005c


	//----- nvinfo : EIATTR_PARAM_CBANK
	.align		4
        /*013c*/ 	.byte	0x04, 0x0a
        /*013e*/ 	.short	(.L_129 - .L_128)
	.align		4
.L_128:
        /*0140*/ 	.word	index@(.nv.constant0._Z28gemm_half_q_half_gptq_kernelILi3ELb1ELb1EEvPK6__halfPKjS4_S2_PS0_iiiiiPKtibS2_i)
        /*0144*/ 	.short	0x0380
        /*0146*/ 	.short	0x005c


	//----- nvinfo : EIATTR_SW_WAR
	.align		4
.L_129:
        /*0148*/ 	.byte	0x04, 0x36
        /*014a*/ 	.short	(.L_131 - .L_130)
.L_130:
        /*014c*/ 	.word	0x00000008
.L_131:


//--------------------- .nv.info._Z28gemm_half_q_half_gptq_kernelILi2ELb1ELb1EEvPK6__halfPKjS4_S2_PS0_iiiiiPKtibS2_i --------------------------
	.section	.nv.info._Z28gemm_half_q_half_gptq_kernelILi2ELb1ELb1EEvPK6__halfPKjS4_S2_PS0_iiiiiPKtibS2_i,"",@"SHT_CUDA_INFO"
	.sectionflags	@""
	.align	4


	//----- nvinfo : EIATTR_CUDA_API_VERSION
	.align		4
        /*0000*/ 	.byte	0x04, 0x37
        /*0002*/ 	.short	(.L_133 - .L_132)
.L_132:
        /*0004*/ 	.word	0x00000082


	//----- nvinfo : EIATTR_KPARAM_INFO
	.align		4
.L_133:
        /*0008*/ 	.byte	0x04, 0x17
        /*000a*/ 	.short	(.L_135 - .L_134)
.L_134:
        /*000c*/ 	.word	0x00000000
        /*0010*/ 	.short	0x000e
        /*0012*/ 	.short	0x0058
        /*0014*/ 	.byte	0x00, 0xf0, 0x11, 0x00


	//----- nvinfo : EIATTR_KPARAM_INFO
	.align		4
.L_135:
        /*0018*/ 	.byte	0x04, 0x17
        /*001a*/ 	.short	(.L_137 - .L_136)
.L_136:
        /*001c*/ 	.word	0x00000000
        /*0020*/ 	.short	0x000d
        /*0022*/ 	.short	0x0050
        /*0024*/ 	.byte	0x00, 0xf5, 0x21, 0x00


	//----- nvinfo : EIATTR_KPARAM_INFO
	.align		4
.L_137:
        /*0028*/ 	.byte	0x04, 0x17
        /*002a*/ 	.short	(.L_139 - .L_138)
.L_138:
        /*002c*/ 	.word	0x00000000
        /*0030*/ 	.short	0x000c
        /*0032*/ 	.short	0x004c
        /*0034*/ 	.byte	0x00, 0xf0, 0x05, 0x00


	//----- nvinfo : EIATTR_KPARAM_INFO
	.align		4
.L_139:
        /*0038*/ 	.byte	0x04, 0x17
        /*003a*/ 	.short	(.L_141 - .L_140)
.L_140:
        /*003c*/ 	.word	0x00000000
        /*0040*/ 	.short	0x000b
        /*0042*/ 	.short	0x0048
        /*0044*/ 	.byte	0x00, 0xf0, 0x11, 0x00


	//----- nvinfo : EIATTR_KPARAM_INFO
	.align		4
.L_141:
        /*0048*/ 	.byte	0x04, 0x17
        /*004a*/ 	.short	(.L_143 - .L_142)
.L_142:
        /*004c*/ 	.word	0x00000000
        /*0050*/ 	.short	0x000a
        /*0052*/ 	.short	0x0040
        /*0054*/ 	.byte	0x00, 0xf5, 0x21, 0x00


	//----- nvinfo : EIATTR_KPARAM_INFO
	.align		4
.L_143:
        /*0058*/ 	.byte	0x04, 0x17
        /*005a*/ 	.short	(.L_145 - .L_144)
.L_144:
        /*005c*/ 	.word	0x00000000
        /*0060*/ 	.short	0x0009
        /*0062*/ 	.short	0x0038
        /*0064*/ 	.byte	0x00, 0xf0, 0x11, 0x00


	//----- nvinfo : EIATTR_KPARAM_INFO
	.align		4
.L_145:
        /*0068*/ 	.byte	0x04, 0x17
        /*006a*/ 	.short	(.L_147 - .L_146)
.L_146:
        /*006c*/ 	.word	0x00000000
        /*0070*/ 	.short	0x0008
        /*0072*/ 	.short	0x0034
        /*0074*/ 	.byte	0x00, 0xf0, 0x11, 0x00


	//----- nvinfo : EIATTR_KPARAM_INFO
	.align		4
.L_147:
        /*0078*/ 	.byte	0x04, 0x17
        /*007a*/ 	.short	(.L_149 - .L_148)
.L_148:
        /*007c*/ 	.word	0x00000000
        /*0080*/ 	.short	0x0007
        /*0082*/ 	.short	0x0030
        /*0084*/ 	.byte	0x00, 0xf0, 0x11, 0x00


	//----- nvinfo : EIATTR_KPARAM_INFO
	.align		4
.L_149:
        /*0088*/ 	.byte	0x04, 0x17
        /*008a*/ 	.short	(.L_151 - .L_150)
.L_150:
        /*008c*/ 	.word	0x00000000
        /*0090*/ 	.short	0x0006
        /*0092*/ 	.short	0x002c
        /*0094*/ 	.byte	0x00, 0xf0, 0x11, 0x00


	//----- nvinfo : EIATTR_KPARAM_INFO
	.align		4
.L_151:
        /*0098*/ 	.byte	0x04, 0x17
        /*009a*/ 	.short	(.L_153 - .L_152)
.L_152:
        /*009c*/ 	.word	0x00000000
        /*00a0*/ 	.short	0x0005
        /*00a2*/ 	.short	0x0028
        /*00a4*/ 	.byte	0x00, 0xf0, 0x11, 0x00


	//----- nvinfo : EIATTR_KPARAM_INFO
	.align		4
.L_153:
        /*00a8*/ 	.byte	0x04, 0x17
        /*00aa*/ 	.short	(.L_155 - .L_154)
.L_154:
        /*00ac*/ 	.word	0x00000000
        /*00b0*/ 	.short	0x0004
        /*00b2*/ 	.short	0x0020
        /*00b4*/ 	.byte	0x00, 0xf5, 0x21, 0x00


	//----- nvinfo : EIATTR_KPARAM_INFO
	.align		4
.L_155:
        /*00b8*/ 	.byte	0x04, 0x17
        /*00ba*/ 	.short	(.L_157 - .L_156)
.L_156:
        /*00bc*/ 	.word	0x00000000
        /*00c0*/ 	.short	0x0003
        /*00c2*/ 	.short	0x0018
        /*00c4*/ 	.byte	0x00, 0xf5, 0x21, 0x00


	//----- nvinfo : EIATTR_KPARAM_INFO
	.align		4
.L_157:
        /*00c8*/ 	.byte	0x04, 0x17
        /*00ca*/ 	.short	(.L_159 - .L_158)
.L_158:
        /*00cc*/ 	.word	0x00000000
        /*00d0*/ 	.short	0x0002
        /*00d2*/ 	.short	0x0010
        /*00d4*/ 	.byte	0x00, 0xf5, 0x21, 0x00


	//----- nvinfo : EIATTR_KPARAM_INFO
	.align		4
.L_159:
        /*00d8*/ 	.byte	0x04, 0x17
        /*00da*/ 	.short	(.L_161 - .L_160)
.L_160:
        /*00dc*/ 	.word	0x00000000
        /*00e0*/ 	.short	0x0001
        /*00e2*/ 	.short	0x0008
        /*00e4*/ 	.byte	0x00, 0xf5, 0x21, 0x00


	//----- nvinfo : EIATTR_KPARAM_INFO
	.align		4
.L_161:
        /*00e8*/ 	.byte	0x04, 0x17
        /*00ea*/ 	.short	(.L_163 - .L_162)
.L_162:
        /*00ec*/ 	.word	0x00000000
        /*00f0*/ 	.short	0x0000
        /*00f2*/ 	.short	0x0000
        /*00f4*/ 	.byte	0x00, 0xf5, 0x21, 0x00


	//----- nvinfo : EIATTR_SPARSE_MMA_MASK
	.align		4
.L_163:
        /*00f8*/ 	.byte	0x03, 0x50
        /*00fa*/ 	.short	0x0000


	//----- nvinfo : EIATTR_MAXREG_COUNT
	.align		4
        /*00fc*/ 	.byte	0x03, 0x1b
        /*00fe*/ 	.short	0x00ff


	//----- nvinfo : EIATTR_NUM_BARRIERS
	.align		4
        /*0100*/ 	.byte	0x02, 0x4c
        /*0102*/ 	.byte	0x01
	.zero		1


	//----- nvinfo : EIATTR_MERCURY_ISA_VERSION
	.align		4
        /*0104*/ 	.byte	0x03, 0x5f
        /*0106*/ 	.short	0x0101


	//----- nvinfo : EIATTR_VRC_CTA_INIT_COUNT
	.align		4
        /*0108*/ 	.byte	0x02, 0x4a
	.zero		1
	.zero		1


	//----- nvinfo : EIATTR_EXIT_INSTR_OFFSETS
	.align		4
        /*010c*/ 	.byte	0x04, 0x1c
        /*010e*/ 	.short	(.L_165 - .L_164)


	//   ....[0]....
.L_164:
        /*0110*/ 	.word	0x00000070


	//   ....[1]....
        /*0114*/ 	.word	0x00000180


	//   ....[2]....
        /*0118*/ 	.word	0x00000de0


	//   ....[3]....
        /*011c*/ 	.word	0x000037d0


	//   ....[4]....
        /*0120*/ 	.word	0x00003990


	//   ....[5]....
        /*0124*/ 	.word	0x00003a20


	//   ....[6]....
        /*0128*/ 	.word	0x00003a60


	//----- nvinfo : EIATTR_CRS_STACK_SIZE
	.align		4
.L_165:
        /*012c*/ 	.byte	0x04, 0x1e
        /*012e*/ 	.short	(.L_167 - .L_166)
.L_166:
        /*0130*/ 	.word	0x00000000


	//----- nvinfo : EIATTR_CBANK_PARAM_SIZE
	.align		4
.L_167:
        /*0134*/ 	.byte	0x03, 0x19
        /*0136*/ 	.short	0x005c


	//----- nvinfo : EIATTR_PARAM_CBANK
	.align		4
        /*0138*/ 	.byte	0x04, 0x0a
        /*013a*/ 	.short	(.L_169 - .L_168)
	.align		4
.L_168:
        /*013c*/ 	.word	index@(.nv.constant0._Z28gemm_half_q_half_gptq_kernelILi2ELb1ELb1EEvPK6__halfPKjS4_S2_PS0_iiiiiPKtibS2_i)
        /*0140*/ 	.short	0x0380
        /*0142*/ 	.short	0x005c


	//----- nvinfo : EIATTR_SW_WAR
	.align		4
.L_169:
        /*0144*/ 	.byte	0x04, 0x36
        /*0146*/ 	.short	(.L_171 - .L_170)
.L_170:
        /*0148*/ 	.word	0x00000008
.L_171:


//--------------------- .nv.info._Z28gemm_half_q_half_gptq_kernelILi1ELb1ELb1EEvPK6__halfPKjS4_S2_PS0_iiiiiPKtibS2_i --------------------------
	.section	.nv.info._Z28gemm_half_q_half_gptq_kernelILi1ELb1ELb1EEvPK6__halfPKjS4_S2_PS0_iiiiiPKtibS2_i,"",@"SHT_CUDA_INFO"
	.sectionflags	@""
	.align	4


	//----- nvinfo : EIATTR_CUDA_API_VERSION
	.align		4
        /*0000*/ 	.byte	0x04, 0x37
        /*0002*/ 	.short	(.L_173 - .L_172)
.L_172:
        /*0004*/ 	.word	0x00000082


	//----- nvinfo : EIATTR_KPARAM_INFO
	.align		4
.L_173:
        /*0008*/ 	.byte	0x04, 0x17
        /*000a*/ 	.short	(.L_175 - .L_174)
.L_174:
        /*000c*/ 	.word	0x00000000
        /*0010*/ 	.short	0x000e
        /*0012*/ 	.short	0x0058
        /*0014*/ 	.byte	0x00, 0xf0, 0x11, 0x00


	//----- nvinfo : EIATTR_KPARAM_INFO
	.align		4
.L_175:
        /*0018*/ 	.byte	0x04, 0x17
        /*001a*/ 	.short	(.L_177 - .L_176)
.L_176:
        /*001c*/ 	.word	0x00000000
        /*0020*/ 	.short	0x000d
        /*0022*/ 	.short	0x0050
        /*0024*/ 	.byte	0x00, 0xf5, 0x21, 0x00


	//----- nvinfo : EIATTR_KPARAM_INFO
	.align		4
.L_177:
        /*0028*/ 	.byte	0x04, 0x17
        /*002a*/ 	.short	(.L_179 - .L_178)
.L_178:
        /*002c*/ 	.word	0x00000000
        /*0030*/ 	.short	0x000c
        /*0032*/ 	.short	0x004c
        /*0034*/ 	.byte	0x00, 0xf0, 0x05, 0x00


	//----- nvinfo : EIATTR_KPARAM_INFO
	.align		4
.L_179:
        /*0038*/ 	.byte	0x04, 0x17
        /*003a*/ 	.short	(.L_181 - .L_180)
.L_180:
        /*003c*/ 	.word	0x00000000
        /*0040*/ 	.short	0x000b
        /*0042*/ 	.short	0x0048
        /*0044*/ 	.byte	0x00, 0xf0, 0x11, 0x00


	//----- nvinfo : EIATTR_KPARAM_INFO
	.align		4
.L_181:
        /*0048*/ 	.byte	0x04, 0x17
        /*004a*/ 	.short	(.L_183 - .L_182)
.L_182:
        /*004c*/ 	.word	0x00000000
        /*0050*/ 	.short	0x000a
        /*0052*/ 	.short	0x0040
        /*0054*/ 	.byte	0x00, 0xf5, 0x21, 0x00


	//----- nvinfo : EIATTR_KPARAM_INFO
	.align		4
.L_183:
        /*0058*/ 	.byte	0x04, 0x17
        /*005a*/ 	.short	(.L_185 - .L_184)
.L_184:
        /*005c*/ 	.word	0x00000000
        /*0060*/ 	.short	0x0009
        /*0062*/ 	.short	0x0038
        /*0064*/ 	.byte	0x00, 0xf0, 0x11, 0x00


	//----- nvinfo : EIATTR_KPARAM_INFO
	.align		4
.L_185:
        /*0068*/ 	.byte	0x04, 0x17
        /*006a*/ 	.short	(.L_187 - .L_186)
.L_186:
        /*006c*/ 	.word	0x00000000
        /*0070*/ 	.short	0x0008
        /*0072*/ 	.short	0x0034
        /*0074*/ 	.byte	0x00, 0xf0, 0x11, 0x00


	//----- nvinfo : EIATTR_KPARAM_INFO
	.align		4
.L_187:
        /*0078*/ 	.byte	0x04, 0x17
        /*007a*/ 	.short	(.L_189 - .L_188)
.L_188:
        /*007c*/ 	.word	0x00000000
        /*0080*/ 	.short	0x0007
        /*0082*/ 	.short	0x0030
        /*0084*/ 	.byte	0x00, 0xf0, 0x11, 0x00


	//----- nvinfo : EIATTR_KPARAM_INFO
	.align		4
.L_189:
        /*0088*/ 	.byte	0x04, 0x17
        /*008a*/ 	.short	(.L_191 - .L_190)
.L_190:
        /*008c*/ 	.word	0x00000000
        /*0090*/ 	.short	0x0006
        /*0092*/ 	.short	0x002c
        /*0094*/ 	.byte	0x00, 0xf0, 0x11, 0x00


	//----- nvinfo : EIATTR_KPARAM_INFO
	.align		4
.L_191:
        /*0098*/ 	.byte	0x04, 0x17
        /*009a*/ 	.short	(.L_193 - .L_192)
.L_192:
        /*009c*/ 	.word	0x00000000
        /*00a0*/ 	.short	0x0005
        /*00a2*/ 	.short	0x0028
        /*00a4*/ 	.byte	0x00, 0xf0, 0x11, 0x00


	//----- nvinfo : EIATTR_KPARAM_INFO
	.align		4
.L_193:
        /*00a8*/ 	.byte	0x04, 0x17
        /*00aa*/ 	.short	(.L_195 - .L_194)
.L_194:
        /*00ac*/ 	.word	0x00000000
        /*00b0*/ 	.short	0x0004
        /*00b2*/ 	.short	0x0020
        /*00b4*/ 	.byte	0x00, 0xf5, 0x21, 0x00


	//----- nvinfo : EIATTR_KPARAM_INFO
	.align		4
.L_195:
        /*00b8*/ 	.byte	0x04, 0x17
        /*00ba*/ 	.short	(.L_197 - .L_196)
.L_196:
        /*00bc*/ 	.word	0x00000000
        /*00c0*/ 	.short	0x0003
        /*00c2*/ 	.short	0x0018
        /*00c4*/ 	.byte	0x00, 0xf5, 0x21, 0x00


	//----- nvinfo : EIATTR_KPARAM_INFO
	.align		4
.L_197:
        /*00c8*/ 	.byte	0x04, 0x17
        /*00ca*/ 	.short	(.L_199 - .L_198)
.L_198:
        /*00cc*/ 	.word	0x00000000
        /*00d0*/ 	.short	0x0002
        /*00d2*/ 	.short	0x0010
        /*00d4*/ 	.byte	0x00, 0xf5, 0x21, 0x00


	//----- nvinfo : EIATTR_KPARAM_INFO
	.align		4
.L_199:
        /*00d8*/ 	.byte	0x04, 0x17
        /*00da*/ 	.short	(.L_201 - .L_200)
.L_200:
        /*00dc*/ 	.word	0x00000000
        /*00e0*/ 	.short	0x0001
        /*00e2*/ 	.short	0x0008
        /*00e4*/ 	.byte	0x00, 0xf5, 0x21, 0x00


	//----- nvinfo : EIATTR_KPARAM_INFO
	.align		4
.L_201:
        /*00e8*/ 	.byte	0x04, 0x17
        /*00ea*/ 	.short	(.L_203 - .L_202)
.L_202:
        /*00ec*/ 	.word	0x00000000
        /*00f0*/ 	.short	0x0000
        /*00f2*/ 	.short	0x0000
        /*00f4*/ 	.byte	0x00, 0xf5, 0x21, 0x00


	//----- nvinfo : EIATTR_SPARSE_MMA_MASK
	.align		4
.L_203:
        /*00f8*/ 	.byte	0x03, 0x50
        /*00fa*/ 	.short	0x0000


	//----- nvinfo : EIATTR_MAXREG_COUNT
	.align		4
        /*00fc*/ 	.byte	0x03, 0x1b
        /*00fe*/ 	.short	0x00ff


	//----- nvinfo : EIATTR_NUM_BARRIERS
	.align		4
        /*0100*/ 	.byte	0x02, 0x4c
        /*0102*/ 	.byte	0x01
	.zero		1


	//----- nvinfo : EIATTR_MERCURY_ISA_VERSION
	.align		4
        /*0104*/ 	.byte	0x03, 0x5f
        /*0106*/ 	.short	0x0101


	//----- nvinfo : EIATTR_VRC_CTA_INIT_COUNT
	.align		4
        /*0108*/ 	.byte	0x02, 0x4a
	.zero		1
	.zero		1


	//----- nvinfo : EIATTR_EXIT_INSTR_OFFSETS
	.align		4
        /*010c*/ 	.byte	0x04, 0x1c
        /*010e*/ 	.short	(.L_205 - .L_204)


	//   ....[0]....
.L_204:
        /*0110*/ 	.word	0x00000040


	//   ....[1]....
        /*0114*/ 	.word	0x000000b0


	//   ....[2]....
        /*0118*/ 	.word	0x000002c0


	//   ....[3]....
        /*011c*/ 	.word	0x00002320


	//   ....[4]....
        /*0120*/ 	.word	0x000023b0


	//   ....[5]....
        /*0124*/ 	.word	0x000023f0


	//----- nvinfo : EIATTR_CRS_STACK_SIZE
	.align		4
.L_205:
        /*0128*/ 	.byte	0x04, 0x1e
        /*012a*/ 	.short	(.L_207 - .L_206)
.L_206:
        /*012c*/ 	.word	0x00000000


	//----- nvinfo : EIATTR_CBANK_PARAM_SIZE
	.align		4
.L_207:
        /*0130*/ 	.byte	0x03, 0x19
        /*0132*/ 	.short	0x005c


	//----- nvinfo : EIATTR_PARAM_CBANK
	.align		4
        /*0134*/ 	.byte	0x04, 0x0a
        /*0136*/ 	.short	(.L_209 - .L_208)
	.align		4
.L_208:
        /*0138*/ 	.word	index@(.nv.constant0._Z28gemm_half_q_half_gptq_kernelILi1ELb1ELb1EEvPK6__halfPKjS4_S2_PS0_iiiiiPKtibS2_i)
        /*013c*/ 	.short	0x0380
        /*013e*/ 	.short	0x005c


	//----- nvinfo : EIATTR_SW_WAR
	.align		4
.L_209:
        /*0140*/ 	.byte	0x04, 0x36
        /*0142*/ 	.short	(.L_211 - .L_210)
.L_210:
        /*0144*/ 	.word	0x00000008
.L_211:


//--------------------- .nv.callgraph             --------------------------
	.section	.nv.callgraph,"",@"SHT_CUDA_CALLGRAPH"
	.align	4
	.sectionentsize	8
	.align		4
        /*0000*/ 	.word	0x00000000
	.align		4
        /*0004*/ 	.word	0xffffffff
	.align		4
        /*0008*/ 	.word	0x00000000
	.align		4
        /*000c*/ 	.word	0xfffffffe
	.align		4
        /*0010*/ 	.word	0x00000000
	.align		4
        /*0014*/ 	.word	0xfffffffd
	.align		4
        /*0018*/ 	.word	0x00000000
	.align		4
        /*001c*/ 	.word	0xfffffffc


//--------------------- .nv.constant4             --------------------------
	.section	.nv.constant4,"a",@progbits
	.align	8
	.align		8
.nv.constant4:
        /*0000*/ 	.dword	_ZN45_INTERNAL_d9a299b3_14_unit_gptq_3_cu_14e5b2ed4cuda3std3__45__cpo5beginE
	.align		8
        /*0008*/ 	.dword	_ZN45_INTERNAL_d9a299b3_14_unit_gptq_3_cu_14e5b2ed4cuda3std3__45__cpo3endE
	.align		8
        /*0010*/ 	.dword	_ZN45_INTERNAL_d9a299b3_14_unit_gptq_3_cu_14e5b2ed4cuda3std3__45__cpo6cbeginE
	.align		8
        /*0018*/ 	.dword	_ZN45_INTERNAL_d9a299b3_14_unit_gptq_3_cu_14e5b2ed4cuda3std3__45__cpo4cendE
	.align		8
        /*0020*/ 	.dword	_ZN45_INTERNAL_d9a299b3_14_unit_gptq_3_cu_14e5b2ed4cuda3std3__45__cpo6rbeginE
	.align		8
        /*0028*/ 	.dword	_ZN45_INTERNAL_d9a299b3_14_unit_gptq_3_cu_14e5b2ed4cuda3std3__45__cpo4rendE
	.align		8
        /*0030*/ 	.dword	_ZN45_INTERNAL_d9a299b3_14_unit_gptq_3_cu_14e5b2ed4cuda3std3__45__cpo7crbeginE
	.align		8
        /*0038*/ 	.dword	_ZN45_INTERNAL_d9a299b3_14_unit_gptq_3_cu_14e5b2ed4cuda3std3__45__cpo5crendE
	.align		8
        /*0040*/ 	.dword	_ZN45_INTERNAL_d9a299b3_14_unit_gptq_3_cu_14e5b2ed4cuda3std3__447_GLOBAL__N__d9a299b3_14_unit_gptq_3_cu_14e5b2ed6ignoreE
	.align		8
        /*0048*/ 	.dword	_ZN45_INTERNAL_d9a299b3_14_unit_gptq_3_cu_14e5b2ed4cuda3std3__419piecewise_constructE
	.align		8
        /*0050*/ 	.dword	_ZN45_INTERNAL_d9a299b3_14_unit_gptq_3_cu_14e5b2ed4cuda3std3__48in_placeE
	.align		8
        /*0058*/ 	.dword	_ZN45_INTERNAL_d9a299b3_14_unit_gptq_3_cu_14e5b2ed4cuda3std3__420unreachable_sentinelE
	.align		8
        /*0060*/ 	.dword	_ZN45_INTERNAL_d9a299b3_14_unit_gptq_3_cu_14e5b2ed4cuda3std6ranges3__45__cpo4swapE
	.align		8
        /*0068*/ 	.dword	_ZN45_INTERNAL_d9a299b3_14_unit_gptq_3_cu_14e5b2ed4cuda3std6ranges3__45__cpo9iter_moveE
	.align		8
        /*0070*/ 	.dword	_ZN45_INTERNAL_d9a299b3_14_unit_gptq_3_cu_14e5b2ed4cuda3std6ranges3__45__cpo5beginE
	.align		8
        /*0078*/ 	.dword	_ZN45_INTERNAL_d9a299b3_14_unit_gptq_3_cu_14e5b2ed4cuda3std6ranges3__45__cpo3endE
	.align		8
        /*0080*/ 	.dword	_ZN45_INTERNAL_d9a299b3_14_unit_gptq_3_cu_14e5b2ed4cuda3std6ranges3__45__cpo6cbeginE
	.align		8
        /*0088*/ 	.dword	_ZN45_INTERNAL_d9a299b3_14_unit_gptq_3_cu_14e5b2ed4cuda3std6ranges3__45__cpo4cendE
	.align		8
        /*0090*/ 	.dword	_ZN45_INTERNAL_d9a299b3_14_unit_gptq_3_cu_14e5b2ed4cuda3std6ranges3__45__cpo7advanceE
	.align		8
        /*0098*/ 	.dword	_ZN45_INTERNAL_d9a299b3_14_unit_gptq_3_cu_14e5b2ed4cuda3std6ranges3__45__cpo9iter_swapE
	.align		8
        /*00a0*/ 	.dword	_ZN45_INTERNAL_d9a299b3_14_unit_gptq_3_cu_14e5b2ed4cuda3std6ranges3__45__cpo4nextE
	.align		8
        /*00a8*/ 	.dword	_ZN45_INTERNAL_d9a299b3_14_unit_gptq_3_cu_14e5b2ed4cuda3std6ranges3__45__cpo4prevE
	.align		8
        /*00b0*/ 	.dword	_ZN45_INTERNAL_d9a299b3_14_unit_gptq_3_cu_14e5b2ed4cuda3std6ranges3__45__cpo4dataE
	.align		8
        /*00b8*/ 	.dword	_ZN45_INTERNAL_d9a299b3_14_unit_gptq_3_cu_14e5b2ed4cuda3std6ranges3__45__cpo5cdataE
	.align		8
        /*00c0*/ 	.dword	_ZN45_INTERNAL_d9a299b3_14_unit_gptq_3_cu_14e5b2ed4cuda3std6ranges3__45__cpo4sizeE
	.align		8
        /*00c8*/ 	.dword	_ZN45_INTERNAL_d9a299b3_14_unit_gptq_3_cu_14e5b2ed4cuda3std6ranges3__45__cpo5ssizeE
	.align		8
        /*00d0*/ 	.dword	_ZN45_INTERNAL_d9a299b3_14_unit_gptq_3_cu_14e5b2ed4cuda3std6ranges3__45__cpo8distanceE
	.align		8
        /*00d8*/ 	.dword	_ZN45_INTERNAL_d9a299b3_14_unit_gptq_3_cu_14e5b2ed6thrust24THRUST_300001_SM_1000_NS6system6detail10sequential3seqE


//--------------------- .text._Z28gemm_half_q_half_gptq_kernelILi4ELb1ELb1EEvPK6__halfPKjS4_S2_PS0_iiiiiPKtibS2_i --------------------------
	.section	.text._Z28gemm_half_q_half_gptq_kernelILi4ELb1ELb1EEvPK6__halfPKjS4_S2_PS0_iiiiiPKtibS2_i,"ax",@progbits
	.align	128
        .global         _Z28gemm_half_q_half_gptq_kernelILi4ELb1ELb1EEvPK6__halfPKjS4_S2_PS0_iiiiiPKtibS2_i
        .type           _Z28gemm_half_q_half_gptq_kernelILi4ELb1ELb1EEvPK6__halfPKjS4_S2_PS0_iiiiiPKtibS2_i,@function
        .size           _Z28gemm_half_q_half_gptq_kernelILi4ELb1ELb1EEvPK6__halfPKjS4_S2_PS0_iiiiiPKtibS2_i,(.L_x_179 - _Z28gemm_half_q_half_gptq_kernelILi4ELb1ELb1EEvPK6__halfPKjS4_S2_PS0_iiiiiPKtibS2_i)
        .other          _Z28gemm_half_q_half_gptq_kernelILi4ELb1ELb1EEvPK6__halfPKjS4_S2_PS0_iiiiiPKtibS2_i,@"STO_CUDA_ENTRY STV_DEFAULT"
_Z28gemm_half_q_half_gptq_kernelILi4ELb1ELb1EEvPK6__halfPKjS4_S2_PS0_iiiiiPKtibS2_i:
.text._Z28gemm_half_q_half_gptq_kernelILi4ELb1ELb1EEvPK6__halfPKjS4_S2_PS0_iiiiiPKtibS2_i:
[----:B------:R-:W-:Y:S08]  /*0000*/  LDC R1, c[0x0][0x37c] ;  /* 0x0000df00ff017b82 */ /* 0x000ff00000000800 */
[----:B------:R-:W0:Y:S01]  /*0010*/  S2UR UR8, SR_CTAID.Y ;  /* 0x00000000000879c3 */ /* 0x000e220000002600 */
[----:B------:R-:W0:Y:S02]  /*0020*/  LDCU UR9, c[0x0][0x3a8] ;  /* 0x00007500ff0977ac */ /* 0x000e240008000800 */
[----:B0-----:R-:W-:-:S04]  /*0030*/  UIMAD UR18, UR8, -0x4, UR9 ;  /* 0xfffffffc081278a4 */ /* 0x001fc8000f8e0209 */
[----:B------:R-:W-:-:S06]  /*0040*/  UISETP.GE.AND UP0, UPT, UR18, 0x1, UPT ;  /* 0x000000011200788c */ /* 0x000fcc000bf06270 */
[----:B------:R-:W-:-:S13]  /*0050*/  PLOP3.LUT P0, PT, PT, PT, UP0, 0x80, 0x8 ;  /* 0x000000000008781c */ /* 0x000fda0003f0f008 */
[----:B------:R-:W-:Y:S05]  /*0060*/  @!P0 EXIT ;  /* 0x000000000000894d */ /* 0x000fea0003800000 */
[----:B------:R-:W0:Y:S01]  /*0070*/  LDC.64 R4, c[0x0][0x3d0] ;  /* 0x0000f400ff047b82 */ /* 0x000e220000000a00 */
[----:B------:R-:W0:Y:S01]  /*0080*/  LDCU.64 UR12, c[0x0][0x358] ;  /* 0x00006b00ff0c77ac */ /* 0x000e220008000a00 */
[----:B------:R-:W1:Y:S06]  /*0090*/  S2R R2, SR_TID.X ;  /* 0x0000000000027919 */ /* 0x000e6c0000002100 */
[----:B------:R-:W2:Y:S01]  /*00a0*/  LDC R0, c[0x0][0x3b0] ;  /* 0x0000ec00ff007b82 */ /* 0x000ea20000000800 */
[----:B0-----:R-:W3:Y:S07]  /*00b0*/  LDG.E.U16 R4, desc[UR12][R4.64] ;  /* 0x0000000c04047981 */ /* 0x001eee000c1e1500 */
[----:B------:R-:W0:Y:S01]  /*00c0*/  S2UR UR7, SR_CTAID.Z ;  /* 0x00000000000779c3 */ /* 0x000e220000002700 */
[----:B------:R-:W-:Y:S01]  /*00d0*/  UISETP.NE.AND UP0, UPT, UR18, 0x1, UPT ;  /* 0x000000011200788c */ /* 0x000fe2000bf05270 */
[----:B------:R-:W-:-:S02]  /*00e0*/  PRMT R52, RZ, 0x7610, R52 ;  /* 0x00007610ff347816 */ /* 0x000fc40000000034 */
[----:B------:R-:W-:Y:S02]  /*00f0*/  PRMT R51, RZ, 0x7610, R51 ;  /* 0x00007610ff337816 */ /* 0x000fe40000000033 */
[----:B------:R-:W-:Y:S02]  /*0100*/  PRMT R50, RZ, 0x7610, R50 ;  /* 0x00007610ff327816 */ /* 0x000fe40000000032 */
[----:B---3--:R-:W-:-:S13]  /*0110*/  R2UR UR15, R4 ;  /* 0x00000000040f72ca */ /* 0x008fda00000e0000 */
[----:B------:R-:W-:Y:S01]  /*0120*/  MOV R3, UR15 ;  /* 0x0000000f00037c02 */ /* 0x000fe20008000f00 */
[----:B012---:R-:W-:Y:S06]  /*0130*/  BRA.U !UP0, `(.L_x_0) ;  /* 0x0000000108407547 */ /* 0x007fec000b800000 */
[----:B------:R-:W0:Y:S08]  /*0140*/  LDC R7, c[0x0][0x3d8] ;  /* 0x0000f600ff077b82 */ /* 0x000e300000000800 */
[----:B------:R-:W0:Y:S02]  /*0150*/  LDC.64 R4, c[0x0][0x3d0] ;  /* 0x0000f400ff047b82 */ /* 0x000e240000000a00 */
[----:B0-----:R-:W-:-:S05]  /*0160*/  IMAD.WIDE R4, R7, 0x2, R4 ;  /* 0x0000000207047825 */ /* 0x001fca00078e0204 */
[----:B------:R-:W2:Y:S01]  /*0170*/  LDG.E.U16 R50, desc[UR12][R4.64] ;  /* 0x0000000c04327981 */ /* 0x000ea2000c1e1500 */
[----:B------:R-:W-:Y:S01]  /*0180*/  UISETP.NE.AND UP0, UPT, UR18, 0x2, UPT ;  /* 0x000000021200788c */ /* 0x000fe2000bf05270 */
[----:B--2---:R-:W-:-:S08]  /*0190*/  LOP3.LUT R3, R50, UR15, RZ, 0xfc, !PT ;  /* 0x0000000f32037c12 */ /* 0x004fd0000f8efcff */
[----:B------:R-:W-:Y:S05]  /*01a0*/  BRA.U !UP0, `(.L_x_0) ;  /* 0x0000000108247547 */ /* 0x000fea000b800000 */
[----:B------:R-:W-:Y:S01]  /*01b0*/  UISETP.NE.AND UP0, UPT, UR18, 0x3, UPT ;  /* 0x000000031200788c */ /* 0x000fe2000bf05270 */
[----:B------:R-:W-:-:S05]  /*01c0*/  IMAD.WIDE R4, R7, 0x2, R4 ;  /* 0x0000000207047825 */ /* 0x000fca00078e0204 */
[----:B------:R-:W-:Y:S01]  /*01d0*/  PLOP3.LUT P0, PT, PT, PT, UP0, 0x80, 0x8 ;  /* 0x000000000008781c */ /* 0x000fe20003f0f008 */
[----:B------:R-:W-:Y:S01]  /*01e0*/  IMAD.WIDE R6, R7, 0x2, R4 ;  /* 0x0000000207067825 */ /* 0x000fe200078e0204 */
[----:B------:R-:W2:Y:S11]  /*01f0*/  LDG.E.U16 R51, desc[UR12][R4.64] ;  /* 0x0000000c04337981 */ /* 0x000eb6000c1e1500 */
[----:B------:R-:W3:Y:S01]  /*0200*/  @P0 LDG.E.U16 R52, desc[UR12][R6.64] ;  /* 0x0000000c06340981 */ /* 0x000ee2000c1e1500 */
[----:B--2---:R-:W-:-:S04]  /*0210*/  LOP3.LUT R3, R51, R3, RZ, 0xfc, !PT ;  /* 0x0000000333037212 */ /* 0x004fc800078efcff */
[----:B---3--:R-:W-:-:S04]  /*0220*/  @P0 LOP3.LUT R8, R52, R3, RZ, 0xfc, !PT ;  /* 0x0000000334080212 */ /* 0x008fc800078efcff */
[----:B------:R-:W-:-:S07]  /*0230*/  @P0 PRMT R3, R8, 0x7610, R3 ;  /* 0x0000761008030816 */ /* 0x000fce0000000003 */
.L_x_0:
[----:B------:R-:W-:Y:S01]  /*0240*/  PRMT R3, R3, 0x9910, RZ ;  /* 0x0000991003037816 */ /* 0x000fe200000000ff */
[----:B------:R-:W-:Y:S01]  /*0250*/  USHF.L.U32 UR14, UR7, 0x7, URZ ;  /* 0x00000007070e7899 */ /* 0x000fe200080006ff */
[----:B------:R-:W0:Y:S01]  /*0260*/  S2UR UR4, SR_CTAID.X ;  /* 0x00000000000479c3 */ /* 0x000e220000002500 */
[----:B------:R-:W-:Y:S01]  /*0270*/  UISETP.LT.U32.AND UP0, UPT, UR18, 0x4, UPT ;  /* 0x000000041200788c */ /* 0x000fe2000bf01070 */
[----:B------:R-:W-:-:S03]  /*0280*/  ISETP.NE.AND P0, PT, R3, RZ, PT ;  /* 0x000000ff0300720c */ /* 0x000fc60003f05270 */
[----:B------:R-:W-:-:S04]  /*0290*/  MOV R53, UR14 ;  /* 0x0000000e00357c02 */ /* 0x000fc80008000f00 */
[----:B------:R-:W-:-:S06]  /*02a0*/  VIADDMNMX R53, R53, 0x80, R0, PT ;  /* 0x0000008035357846 */ /* 0x000fcc0003800100 */
[----:B0-----:R-:W-:Y:S05]  /*02b0*/  @!P0 EXIT ;  /* 0x000000000000894d */ /* 0x001fea0003800000 */
[----:B------:R-:W-:Y:S01]  /*02c0*/  IADD3 R18, PT, PT, R2, UR14, RZ ;  /* 0x0000000e02127c10 */ /* 0x000fe2000fffe0ff */
[----:B------:R-:W-:Y:S01]  /*02d0*/  USHF.L.U32 UR4, UR4, 0x9, URZ ;  /* 0x0000000904047899 */ /* 0x000fe200080006ff */
[----:B------:R-:W-:Y:S01]  /*02e0*/  BSSY.RECONVERGENT B0, `(.L_x_1) ;  /* 0x00000b5000007945 */ /* 0x000fe20003800200 */
[----:B------:R-:W-:Y:S01]  /*02f0*/  USEL UR11, UR18, 0x4, UP0 ;  /* 0x00000004120b7887 */ /* 0x000fe20008000000 */
[----:B------:R-:W-:-:S03]  /*0300*/  ISETP.GE.AND P0, PT, R18, R53, PT ;  /* 0x000000351200720c */ /* 0x000fc60003f06270 */
[----:B------:R-:W-:-:S10]  /*0310*/  LEA R3, R2, UR4, 0x2 ;  /* 0x0000000402037c11 */ /* 0x000fd4000f8e10ff */
[----:B------:R-:W-:Y:S05]  /*0320*/  @P0 BRA `(.L_x_2) ;  /* 0x0000000800c00947 */ /* 0x000fea0003800000 */
[----:B------:R-:W0:Y:S01]  /*0330*/  LDCU.64 UR16, c[0x0][0x3c0] ;  /* 0x00007800ff1077ac */ /* 0x000e220008000a00 */
[----:B------:R-:W1:Y:S01]  /*0340*/  S2UR UR6, SR_CgaCtaId ;  /* 0x00000000000679c3 */ /* 0x000e620000008800 */
[----:B------:R-:W-:Y:S01]  /*0350*/  UMOV UR5, 0x400 ;  /* 0x0000040000057882 */ /* 0x000fe20000000000 */
[----:B0-----:R-:W-:-:S04]  /*0360*/  UISETP.NE.U32.AND UP0, UPT, UR16, URZ, UPT ;  /* 0x000000ff1000728c */ /* 0x001fc8000bf05070 */
[----:B------:R-:W-:Y:S02]  /*0370*/  UISETP.NE.AND.EX UP0, UPT, UR17, URZ, UPT, UP0 ;  /* 0x000000ff1100728c */ /* 0x000fe4000bf05300 */
[----:B-1----:R-:W-:-:S06]  /*0380*/  ULEA UR5, UR6, UR5, 0x18 ;  /* 0x0000000506057291 */ /* 0x002fcc000f8ec0ff */
[----:B------:R-:W-:Y:S01]  /*0390*/  LEA R12, R2, UR5, 0x1 ;  /* 0x00000005020c7c11 */ /* 0x000fe2000f8e08ff */
[----:B------:R-:W-:Y:S06]  /*03a0*/  BRA.U UP0, `(.L_x_3) ;  /* 0x00000005005c7547 */ /* 0x000fec000b800000 */
[----:B------:R-:W0:Y:S01]  /*03b0*/  LDCU.64 UR16, c[0x0][0x380] ;  /* 0x00007000ff1077ac */ /* 0x000e220008000a00 */
[----:B------:R-:W-:-:S05]  /*03c0*/  IMAD R4, R0, UR8, RZ ;  /* 0x0000000800047c24 */ /* 0x000fca000f8e02ff */
[----:B------:R-:W-:-:S04]  /*03d0*/  SHF.L.U32 R7, R4, 0x2, RZ ;  /* 0x0000000204077819 */ /* 0x000fc800000006ff */
[----:B------:R-:W-:-:S04]  /*03e0*/  IADD3 R5, P0, PT, R18, R7, RZ ;  /* 0x0000000712057210 */ /* 0x000fc80007f1e0ff */
[----:B------:R-:W-:Y:S02]  /*03f0*/  LEA.HI.X.SX32 R6, R7, RZ, 0x1, P0 ;  /* 0x000000ff07067211 */ /* 0x000fe400000f0eff */
[----:B0-----:R-:W-:-:S04]  /*0400*/  LEA R4, P0, R5, UR16, 0x1 ;  /* 0x0000001005047c11 */ /* 0x001fc8000f8008ff */
[----:B------:R-:W-:-:S06]  /*0410*/  LEA.HI.X R5, R5, UR17, R6, 0x1, P0 ;  /* 0x0000001105057c11 */ /* 0x000fcc00080f0c06 */
[----:B------:R-:W2:Y:S01]  /*0420*/  LDG.E.U16.CONSTANT R5, desc[UR12][R4.64] ;  /* 0x0000000c04057981 */ /* 0x000ea2000c1e9500 */
[----:B------:R-:W-:-:S04]  /*0430*/  UIADD3 UR5, UPT, UPT, -UR11, 0x1, URZ ;  /* 0x000000010b057890 */ /* 0x000fc8000fffe1ff */
[----:B------:R-:W-:Y:S01]  /*0440*/  UISETP.NE.AND UP0, UPT, UR5, URZ, UPT ;  /* 0x000000ff0500728c */ /* 0x000fe2000bf05270 */
[----:B--2---:R0:W-:Y:S08]  /*0450*/  STS.U16 [R12], R5 ;  /* 0x000000050c007388 */ /* 0x0041f00000000400 */
[----:B------:R-:W-:Y:S05]  /*0460*/  BRA.U !UP0, `(.L_x_2) ;  /* 0x0000000908707547 */ /* 0x000fea000b800000 */
[----:B------:R-:W-:Y:S01]  /*0470*/  UISETP.GE.AND UP0, UPT, UR5, URZ, UPT ;  /* 0x000000ff0500728c */ /* 0x000fe2000bf06270 */
[----:B0-----:R-:W-:Y:S02]  /*0480*/  IADD3 R12, PT, PT, R12, 0x100, RZ ;  /* 0x000001000c0c7810 */ /* 0x001fe40007ffe0ff */
[----:B------:R-:W-:-:S06]  /*0490*/  IADD3 R13, PT, PT, R7, R0, RZ ;  /* 0x00000000070d7210 */ /* 0x000fcc0007ffe0ff */
[----:B------:R-:W-:Y:S05]  /*04a0*/  BRA.U UP0, `(.L_x_4) ;  /* 0x0000000100ec7547 */ /* 0x000fea000b800000 */
[----:B------:R-:W-:Y:S01]  /*04b0*/  UIADD3 UR6, UPT, UPT, URZ, -UR5, URZ ;  /* 0x80000005ff067290 */ /* 0x000fe2000fffe0ff */
[----:B------:R-:W-:-:S03]  /*04c0*/  PLOP3.LUT P0, PT, PT, PT, PT, 0x80, 0x8 ;  /* 0x000000000008781c */ /* 0x000fc60003f0f070 */
[----:B------:R-:W-:-:S09]  /*04d0*/  UISETP.GT.AND UP0, UPT, UR6, 0x3, UPT ;  /* 0x000000030600788c */ /* 0x000fd2000bf04270 */
[----:B------:R-:W-:Y:S05]  /*04e0*/  BRA.U !UP0, `(.L_x_5) ;  /* 0x0000000108847547 */ /* 0x000fea000b800000 */
[----:B------:R-:W-:-:S13]  /*04f0*/  PLOP3.LUT P0, PT, PT, PT, PT, 0x8, 0x80 ;  /* 0x000000000080781c */ /* 0x000fda0003f0e170 */
.L_x_6:
[-C--:B------:R-:W-:Y:S02]  /*0500*/  IADD3 R7, PT, PT, R13, R0.reuse, RZ ;  /* 0x000000000d077210 */ /* 0x080fe40007ffe0ff */
[C---:B------:R-:W-:Y:S02]  /*0510*/  IADD3 R5, P1, PT, R18.reuse, R13, RZ ;  /* 0x0000000d12057210 */ /* 0x040fe40007f3e0ff */
[----:B------:R-:W-:Y:S02]  /*0520*/  IADD3 R9, PT, PT, R7, R0, RZ ;  /* 0x0000000007097210 */ /* 0x000fe40007ffe0ff */
[----:B------:R-:W-:Y:S02]  /*0530*/  LEA.HI.X.SX32 R6, R13, RZ, 0x1, P1 ;  /* 0x000000ff0d067211 */ /* 0x000fe400008f0eff */
[----:B------:R-:W-:Y:S02]  /*0540*/  LEA R4, P1, R5, UR16, 0x1 ;  /* 0x0000001005047c11 */ /* 0x000fe4000f8208ff */
[----:B------:R-:W-:-:S02]  /*0550*/  IADD3 R10, P2, PT, R18, R7, RZ ;  /* 0x00000007120a7210 */ /* 0x000fc40007f5e0ff */
[----:B------:R-:W-:Y:S02]  /*0560*/  IADD3 R13, PT, PT, R9, R0, RZ ;  /* 0x00000000090d7210 */ /* 0x000fe40007ffe0ff */
[----:B------:R-:W-:Y:S02]  /*0570*/  LEA.HI.X R5, R5, UR17, R6, 0x1, P1 ;  /* 0x0000001105057c11 */ /* 0x000fe400088f0c06 */
[----:B------:R-:W-:Y:S02]  /*0580*/  LEA.HI.X.SX32 R7, R7, RZ, 0x1, P2 ;  /* 0x000000ff07077211 */ /* 0x000fe400010f0eff */
[----:B------:R-:W-:Y:S02]  /*0590*/  IADD3 R15, P3, PT, R18, R9, RZ ;  /* 0x00000009120f7210 */ /* 0x000fe40007f7e0ff */
[----:B------:R-:W-:Y:S01]  /*05a0*/  LEA R6, P2, R10, UR16, 0x1 ;  /* 0x000000100a067c11 */ /* 0x000fe2000f8408ff */
[----:B------:R-:W2:Y:S01]  /*05b0*/  LDG.E.U16.CONSTANT R5, desc[UR12][R4.64] ;  /* 0x0000000c04057981 */ /* 0x000ea2000c1e9500 */
[----:B------:R-:W-:-:S02]  /*05c0*/  IADD3 R11, P1, PT, R18, R13, RZ ;  /* 0x0000000d120b7210 */ /* 0x000fc40007f3e0ff */
[----:B------:R-:W-:Y:S02]  /*05d0*/  LEA.HI.X.SX32 R16, R9, RZ, 0x1, P3 ;  /* 0x000000ff09107211 */ /* 0x000fe400018f0eff */
[----:B------:R-:W-:Y:S02]  /*05e0*/  LEA.HI.X R7, R10, UR17, R7, 0x1, P2 ;  /* 0x000000110a077c11 */ /* 0x000fe400090f0c07 */
[----:B------:R-:W-:Y:S02]  /*05f0*/  LEA.HI.X.SX32 R14, R13, RZ, 0x1, P1 ;  /* 0x000000ff0d0e7211 */ /* 0x000fe400008f0eff */
[----:B------:R-:W-:Y:S02]  /*0600*/  LEA R8, P3, R15, UR16, 0x1 ;  /* 0x000000100f087c11 */ /* 0x000fe4000f8608ff */
[----:B------:R-:W-:Y:S01]  /*0610*/  LEA R10, P1, R11, UR16, 0x1 ;  /* 0x000000100b0a7c11 */ /* 0x000fe2000f8208ff */
[----:B------:R-:W3:Y:S01]  /*0620*/  LDG.E.U16.CONSTANT R7, desc[UR12][R6.64] ;  /* 0x0000000c06077981 */ /* 0x000ee2000c1e9500 */
[----:B------:R-:W-:-:S02]  /*0630*/  LEA.HI.X R9, R15, UR17, R16, 0x1, P3 ;  /* 0x000000110f097c11 */ /* 0x000fc400098f0c10 */
[----:B------:R-:W-:-:S04]  /*0640*/  LEA.HI.X R11, R11, UR17, R14, 0x1, P1 ;  /* 0x000000110b0b7c11 */ /* 0x000fc800088f0c0e */
[----:B------:R-:W4:Y:S04]  /*0650*/  LDG.E.U16.CONSTANT R9, desc[UR12][R8.64] ;  /* 0x0000000c08097981 */ /* 0x000f28000c1e9500 */
[----:B------:R-:W5:Y:S01]  /*0660*/  LDG.E.U16.CONSTANT R11, desc[UR12][R10.64] ;  /* 0x0000000c0a0b7981 */ /* 0x000f62000c1e9500 */
[----:B------:R-:W-:-:S04]  /*0670*/  UIADD3 UR5, UPT, UPT, UR5, 0x4, URZ ;  /* 0x0000000405057890 */ /* 0x000fc8000fffe0ff */
[----:B------:R-:W-:Y:S01]  /*0680*/  UISETP.GE.AND UP0, UPT, UR5, -0x3, UPT ;  /* 0xfffffffd0500788c */ /* 0x000fe2000bf06270 */
[----:B------:R-:W-:Y:S01]  /*0690*/  IADD3 R13, PT, PT, R13, R0, RZ ;  /* 0x000000000d0d7210 */ /* 0x000fe20007ffe0ff */
[----:B--2---:R-:W-:Y:S04]  /*06a0*/  STS.U16 [R12], R5 ;  /* 0x000000050c007388 */ /* 0x004fe80000000400 */
[----:B---3--:R-:W-:Y:S04]  /*06b0*/  STS.U16 [R12+0x100], R7 ;  /* 0x000100070c007388 */ /* 0x008fe80000000400 */
[----:B----4-:R-:W-:Y:S04]  /*06c0*/  STS.U16 [R12+0x200], R9 ;  /* 0x000200090c007388 */ /* 0x010fe80000000400 */
[----:B-----5:R0:W-:Y:S02]  /*06d0*/  STS.U16 [R12+0x300], R11 ;  /* 0x0003000b0c007388 */ /* 0x0201e40000000400 */
[----:B0-----:R-:W-:Y:S01]  /*06e0*/  IADD3 R12, PT, PT, R12, 0x400, RZ ;  /* 0x000004000c0c7810 */ /* 0x001fe20007ffe0ff */
[----:B------:R-:W-:Y:S06]  /*06f0*/  BRA.U !UP0, `(.L_x_6) ;  /* 0xfffffffd08807547 */ /* 0x000fec000b83ffff */
.L_x_5:
[----:B------:R-:W-:-:S04]  /*0700*/  UIADD3 UR6, UPT, UPT, URZ, -UR5, URZ ;  /* 0x80000005ff067290 */ /* 0x000fc8000fffe0ff */
[----:B------:R-:W-:-:S09]  /*0710*/  UISETP.GT.AND UP0, UPT, UR6, 0x1, UPT ;  /* 0x000000010600788c */ /* 0x000fd2000bf04270 */
[----:B------:R-:W-:Y:S05]  /*0720*/  BRA.U !UP0, `(.L_x_7) ;  /* 0x0000000108447547 */ /* 0x000fea000b800000 */
[C---:B------:R-:W-:Y:S02]  /*0730*/  IADD3 R9, PT, PT, R13.reuse, R0, RZ ;  /* 0x000000000d097210 */ /* 0x040fe40007ffe0ff */
[C---:B------:R-:W-:Y:S02]  /*0740*/  IADD3 R5, P0, PT, R18.reuse, R13, RZ ;  /* 0x0000000d12057210 */ /* 0x040fe40007f1e0ff */
[----:B------:R-:W-:Y:S02]  /*0750*/  IADD3 R7, P1, PT, R18, R9, RZ ;  /* 0x0000000912077210 */ /* 0x000fe40007f3e0ff */
[----:B------:R-:W-:Y:S02]  /*0760*/  LEA.HI.X.SX32 R10, R13, RZ, 0x1, P0 ;  /* 0x000000ff0d0a7211 */ /* 0x000fe400000f0eff */
[----:B------:R-:W-:Y:S02]  /*0770*/  LEA.HI.X.SX32 R8, R9, RZ, 0x1, P1 ;  /* 0x000000ff09087211 */ /* 0x000fe400008f0eff */
[----:B------:R-:W-:-:S02]  /*0780*/  LEA R4, P0, R5, UR16, 0x1 ;  /* 0x0000001005047c11 */ /* 0x000fc4000f8008ff */
[----:B------:R-:W-:Y:S02]  /*0790*/  LEA R6, P1, R7, UR16, 0x1 ;  /* 0x0000001007067c11 */ /* 0x000fe4000f8208ff */
[----:B------:R-:W-:Y:S02]  /*07a0*/  LEA.HI.X R5, R5, UR17, R10, 0x1, P0 ;  /* 0x0000001105057c11 */ /* 0x000fe400080f0c0a */
[----:B------:R-:W-:-:S04]  /*07b0*/  LEA.HI.X R7, R7, UR17, R8, 0x1, P1 ;  /* 0x0000001107077c11 */ /* 0x000fc800088f0c08 */
[----:B------:R-:W2:Y:S04]  /*07c0*/  LDG.E.U16.CONSTANT R5, desc[UR12][R4.64] ;  /* 0x0000000c04057981 */ /* 0x000ea8000c1e9500 */
[----:B------:R-:W3:Y:S01]  /*07d0*/  LDG.E.U16.CONSTANT R7, desc[UR12][R6.64] ;  /* 0x0000000c06077981 */ /* 0x000ee2000c1e9500 */
[----:B------:R-:W-:Y:S01]  /*07e0*/  PLOP3.LUT P0, PT, PT, PT, PT, 0x8, 0x80 ;  /* 0x000000000080781c */ /* 0x000fe20003f0e170 */
[----:B------:R-:W-:Y:S01]  /*07f0*/  UIADD3 UR5, UPT, UPT, UR5, 0x2, URZ ;  /* 0x0000000205057890 */ /* 0x000fe2000fffe0ff */
[----:B------:R-:W-:Y:S01]  /*0800*/  IADD3 R13, PT, PT, R9, R0, RZ ;  /* 0x00000000090d7210 */ /* 0x000fe20007ffe0ff */
[----:B--2---:R-:W-:Y:S04]  /*0810*/  STS.U16 [R12], R5 ;  /* 0x000000050c007388 */ /* 0x004fe80000000400 */
[----:B---3--:R0:W-:Y:S02]  /*0820*/  STS.U16 [R12+0x100], R7 ;  /* 0x000100070c007388 */ /* 0x0081e40000000400 */
[----:B0-----:R-:W-:-:S07]  /*0830*/  IADD3 R12, PT, PT, R12, 0x200, RZ ;  /* 0x000002000c0c7810 */ /* 0x001fce0007ffe0ff */
.L_x_7:
[----:B------:R-:W-:-:S13]  /*0840*/  ISETP.EQ.AND P1, PT, RZ, UR5, PT ;  /* 0x00000005ff007c0c */ /* 0x000fda000bf22270 */
[----:B------:R-:W-:Y:S05]  /*0850*/  @!P0 BRA P1, `(.L_x_2) ;  /* 0x0000000400748947 */ /* 0x000fea0000800000 */
.L_x_4:
[----:B------:R-:W-:-:S04]  /*0860*/  IADD3 R5, P0, PT, R18, R13, RZ ;  /* 0x0000000d12057210 */ /* 0x000fc80007f1e0ff */
[----:B------:R-:W-:Y:S02]  /*0870*/  LEA.HI.X.SX32 R6, R13, RZ, 0x1, P0 ;  /* 0x000000ff0d067211 */ /* 0x000fe400000f0eff */
[----:B------:R-:W-:-:S04]  /*0880*/  LEA R4, P0, R5, UR16, 0x1 ;  /* 0x0000001005047c11 */ /* 0x000fc8000f8008ff */
[----:B------:R-:W-:-:S06]  /*0890*/  LEA.HI.X R5, R5, UR17, R6, 0x1, P0 ;  /* 0x0000001105057c11 */ /* 0x000fcc00080f0c06 */
[----:B------:R-:W2:Y:S01]  /*08a0*/  LDG.E.U16.CONSTANT R5, desc[UR12][R4.64] ;  /* 0x0000000c04057981 */ /* 0x000ea2000c1e9500 */
[----:B------:R-:W-:Y:S01]  /*08b0*/  UIADD3 UR5, UPT, UPT, UR5, 0x1, URZ ;  /* 0x0000000105057890 */ /* 0x000fe2000fffe0ff */
[----:B------:R-:W-:-:S03]  /*08c0*/  IADD3 R13, PT, PT, R13, R0, RZ ;  /* 0x000000000d0d7210 */ /* 0x000fc60007ffe0ff */
[----:B------:R-:W-:Y:S01]  /*08d0*/  UISETP.NE.AND UP0, UPT, UR5, URZ, UPT ;  /* 0x000000ff0500728c */ /* 0x000fe2000bf05270 */
[----:B--2---:R0:W-:Y:S02]  /*08e0*/  STS.U16 [R12], R5 ;  /* 0x000000050c007388 */ /* 0x0041e40000000400 */
[----:B0-----:R-:W-:-:S06]  /*08f0*/  IADD3 R12, PT, PT, R12, 0x100, RZ ;  /* 0x000001000c0c7810 */ /* 0x001fcc0007ffe0ff */
[----:B------:R-:W-:Y:S05]  /*0900*/  BRA.U UP0, `(.L_x_4) ;  /* 0xfffffffd00d47547 */ /* 0x000fea000b83ffff */
[----:B------:R-:W-:Y:S05]  /*0910*/  BRA `(.L_x_2) ;  /* 0x0000000400447947 */ /* 0x000fea0003800000 */
.L_x_3:
[C---:B------:R-:W-:Y:S01]  /*0920*/  LEA R4, P0, R18.reuse, UR16, 0x1 ;  /* 0x0000001012047c11 */ /* 0x040fe2000f8008ff */
[----:B------:R-:W0:Y:S03]  /*0930*/  LDCU.64 UR20, c[0x0][0x380] ;  /* 0x00007000ff1477ac */ /* 0x000e260008000a00 */
[----:B------:R-:W-:-:S05]  /*0940*/  LEA.HI.X R5, R18, UR17, RZ, 0x1, P0 ;  /* 0x0000001112057c11 */ /* 0x000fca00080f0cff */
[----:B------:R1:W5:Y:S01]  /*0950*/  LDG.E.U16.CONSTANT R18, desc[UR12][R4.64] ;  /* 0x0000000c04127981 */ /* 0x000362000c1e9500 */
[----:B------:R-:W-:Y:S01]  /*0960*/  UIADD3 UR5, UPT, UPT, URZ, -UR11, URZ ;  /* 0x8000000bff057290 */ /* 0x000fe2000fffe0ff */
[----:B------:R-:W-:-:S03]  /*0970*/  IMAD R13, R0, UR8, RZ ;  /* 0x00000008000d7c24 */ /* 0x000fc6000f8e02ff */
[----:B------:R-:W-:Y:S02]  /*0980*/  UISETP.GE.AND UP0, UPT, UR5, URZ, UPT ;  /* 0x000000ff0500728c */ /* 0x000fe4000bf06270 */
[----:B------:R-:W-:-:S07]  /*0990*/  SHF.L.U32 R13, R13, 0x2, RZ ;  /* 0x000000020d0d7819 */ /* 0x000fce00000006ff */
[----:B01----:R-:W-:Y:S05]  /*09a0*/  BRA.U UP0, `(.L_x_8) ;  /* 0x0000000100f47547 */ /* 0x003fea000b800000 */
[----:B------:R-:W-:Y:S02]  /*09b0*/  UIADD3 UR6, UPT, UPT, URZ, -UR5, URZ ;  /* 0x80000005ff067290 */ /* 0x000fe4000fffe0ff */
[----:B------:R-:W-:Y:S02]  /*09c0*/  UPLOP3.LUT UP0, UPT, UPT, UPT, UPT, 0x80, 0x8 ;  /* 0x000000000008789c */ /* 0x000fe40003f0f070 */
[----:B------:R-:W-:-:S09]  /*09d0*/  UISETP.GT.AND UP1, UPT, UR6, 0x3, UPT ;  /* 0x000000030600788c */ /* 0x000fd2000bf24270 */
[----:B------:R-:W-:Y:S05]  /*09e0*/  BRA.U !UP1, `(.L_x_9) ;  /* 0x0000000109887547 */ /* 0x000fea000b800000 */
[----:B------:R-:W0:Y:S01]  /*09f0*/  LDCU.64 UR16, c[0x0][0x380] ;  /* 0x00007000ff1077ac */ /* 0x000e220008000a00 */
[----:B------:R-:W-:-:S11]  /*0a00*/  UPLOP3.LUT UP0, UPT, UPT, UPT, UPT, 0x40, 0x4 ;  /* 0x000000000004789c */ /* 0x000fd60003f0e870 */
.L_x_10:
[-C--:B------:R-:W-:Y:S02]  /*0a10*/  IADD3 R7, PT, PT, R13, R0.reuse, RZ ;  /* 0x000000000d077210 */ /* 0x080fe40007ffe0ff */
[C---:B-----5:R-:W-:Y:S02]  /*0a20*/  IADD3 R5, P0, PT, R18.reuse, R13, RZ ;  /* 0x0000000d12057210 */ /* 0x060fe40007f1e0ff */
[----:B------:R-:W-:Y:S02]  /*0a30*/  IADD3 R9, PT, PT, R7, R0, RZ ;  /* 0x0000000007097210 */ /* 0x000fe40007ffe0ff */
[----:B------:R-:W-:Y:S02]  /*0a40*/  LEA.HI.X.SX32 R6, R13, RZ, 0x1, P0 ;  /* 0x000000ff0d067211 */ /* 0x000fe400000f0eff */
[----:B0-----:R-:W-:Y:S02]  /*0a50*/  LEA R4, P0, R5, UR16, 0x1 ;  /* 0x0000001005047c11 */ /* 0x001fe4000f8008ff */
[----:B------:R-:W-:-:S02]  /*0a60*/  IADD3 R10, P1, PT, R18, R7, RZ ;  /* 0x00000007120a7210 */ /* 0x000fc40007f3e0ff */
[----:B------:R-:W-:Y:S02]  /*0a70*/  IADD3 R13, PT, PT, R9, R0, RZ ;  /* 0x00000000090d7210 */ /* 0x000fe40007ffe0ff */
[----:B------:R-:W-:Y:S02]  /*0a80*/  LEA.HI.X R5, R5, UR17, R6, 0x1, P0 ;  /* 0x0000001105057c11 */ /* 0x000fe400080f0c06 */
[----:B------:R-:W-:Y:S02]  /*0a90*/  LEA.HI.X.SX32 R7, R7, RZ, 0x1, P1 ;  /* 0x000000ff07077211 */ /* 0x000fe400008f0eff */
[----:B------:R-:W-:Y:S02]  /*0aa0*/  LEA R6, P0, R10, UR16, 0x1 ;  /* 0x000000100a067c11 */ /* 0x000fe4000f8008ff */
[C---:B------:R-:W-:Y:S01]  /*0ab0*/  IADD3 R15, P2, PT, R18.reuse, R9, RZ ;  /* 0x00000009120f7210 */ /* 0x040fe20007f5e0ff */
[----:B------:R-:W2:Y:S01]  /*0ac0*/  LDG.E.U16.CONSTANT R5, desc[UR12][R4.64] ;  /* 0x0000000c04057981 */ /* 0x000ea2000c1e9500 */
[----:B------:R-:W-:-:S02]  /*0ad0*/  IADD3 R11, P3, PT, R18, R13, RZ ;  /* 0x0000000d120b7210 */ /* 0x000fc40007f7e0ff */
[----:B------:R-:W-:Y:S02]  /*0ae0*/  LEA.HI.X R7, R10, UR17, R7, 0x1, P0 ;  /* 0x000000110a077c11 */ /* 0x000fe400080f0c07 */
[----:B------:R-:W-:Y:S02]  /*0af0*/  LEA.HI.X.SX32 R16, R9, RZ, 0x1, P2 ;  /* 0x000000ff09107211 */ /* 0x000fe400010f0eff */
[----:B------:R-:W-:Y:S02]  /*0b00*/  LEA R8, P1, R15, UR16, 0x1 ;  /* 0x000000100f087c11 */ /* 0x000fe4000f8208ff */
[----:B------:R-:W-:Y:S01]  /*0b10*/  LEA.HI.X.SX32 R14, R13, RZ, 0x1, P3 ;  /* 0x000000ff0d0e7211 */ /* 0x000fe200018f0eff */
[----:B------:R-:W3:Y:S01]  /*0b20*/  LDG.E.U16.CONSTANT R7, desc[UR12][R6.64] ;  /* 0x0000000c06077981 */ /* 0x000ee2000c1e9500 */
[----:B------:R-:W-:Y:S02]  /*0b30*/  LEA R10, P0, R11, UR16, 0x1 ;  /* 0x000000100b0a7c11 */ /* 0x000fe4000f8008ff */
[----:B------:R-:W-:-:S02]  /*0b40*/  LEA.HI.X R9, R15, UR17, R16, 0x1, P1 ;  /* 0x000000110f097c11 */ /* 0x000fc400088f0c10 */
[----:B------:R-:W-:-:S04]  /*0b50*/  LEA.HI.X R11, R11, UR17, R14, 0x1, P0 ;  /* 0x000000110b0b7c11 */ /* 0x000fc800080f0c0e */
[----:B------:R-:W4:Y:S04]  /*0b60*/  LDG.E.U16.CONSTANT R9, desc[UR12][R8.64] ;  /* 0x0000000c08097981 */ /* 0x000f28000c1e9500 */
[----:B------:R-:W4:Y:S01]  /*0b70*/  LDG.E.U16.CONSTANT R11, desc[UR12][R10.64] ;  /* 0x0000000c0a0b7981 */ /* 0x000f22000c1e9500 */
[----:B------:R-:W-:-:S04]  /*0b80*/  UIADD3 UR5, UPT, UPT, UR5, 0x4, URZ ;  /* 0x0000000405057890 */ /* 0x000fc8000fffe0ff */
[----:B------:R-:W-:Y:S01]  /*0b90*/  UISETP.GE.AND UP1, UPT, UR5, -0x3, UPT ;  /* 0xfffffffd0500788c */ /* 0x000fe2000bf26270 */
[----:B------:R-:W-:Y:S01]  /*0ba0*/  IADD3 R13, PT, PT, R13, R0, RZ ;  /* 0x000000000d0d7210 */ /* 0x000fe20007ffe0ff */
[----:B--2---:R-:W-:Y:S04]  /*0bb0*/  STS.U16 [R12], R5 ;  /* 0x000000050c007388 */ /* 0x004fe80000000400 */
[----:B---3--:R-:W-:Y:S04]  /*0bc0*/  STS.U16 [R12+0x100], R7 ;  /* 0x000100070c007388 */ /* 0x008fe80000000400 */
[----:B----4-:R-:W-:Y:S04]  /*0bd0*/  STS.U16 [R12+0x200], R9 ;  /* 0x000200090c007388 */ /* 0x010fe80000000400 */
[----:B------:R0:W-:Y:S02]  /*0be0*/  STS.U16 [R12+0x300], R11 ;  /* 0x0003000b0c007388 */ /* 0x0001e40000000400 */
[----:B0-----:R-:W-:Y:S01]  /*0bf0*/  IADD3 R12, PT, PT, R12, 0x400, RZ ;  /* 0x000004000c0c7810 */ /* 0x001fe20007ffe0ff */
[----:B------:R-:W-:Y:S06]  /*0c00*/  BRA.U !UP1, `(.L_x_10) ;  /* 0xfffffffd09807547 */ /* 0x000fec000b83ffff */
.L_x_9:
[----:B------:R-:W-:-:S04]  /*0c10*/  UIADD3 UR6, UPT, UPT, URZ, -UR5, URZ ;  /* 0x80000005ff067290 */ /* 0x000fc8000fffe0ff */
[----:B------:R-:W-:-:S09]  /*0c20*/  UISETP.GT.AND UP1, UPT, UR6, 0x1, UPT ;  /* 0x000000010600788c */ /* 0x000fd2000bf24270 */
[----:B------:R-:W-:Y:S05]  /*0c30*/  BRA.U !UP1, `(.L_x_11) ;  /* 0x0000000109487547 */ /* 0x000fea000b800000 */
[----:B------:R-:W0:Y:S01]  /*0c40*/  LDCU.64 UR16, c[0x0][0x380] ;  /* 0x00007000ff1077ac */ /* 0x000e220008000a00 */
[C---:B------:R-:W-:Y:S02]  /*0c50*/  IADD3 R9, PT, PT, R13.reuse, R0, RZ ;  /* 0x000000000d097210 */ /* 0x040fe40007ffe0ff */
[C---:B-----5:R-:W-:Y:S02]  /*0c60*/  IADD3 R5, P0, PT, R18.reuse, R13, RZ ;  /* 0x0000000d12057210 */ /* 0x060fe40007f1e0ff */
[----:B------:R-:W-:Y:S02]  /*0c70*/  IADD3 R7, P1, PT, R18, R9, RZ ;  /* 0x0000000912077210 */ /* 0x000fe40007f3e0ff */
[----:B------:R-:W-:Y:S02]  /*0c80*/  LEA.HI.X.SX32 R10, R13, RZ, 0x1, P0 ;  /* 0x000000ff0d0a7211 */ /* 0x000fe400000f0eff */
[----:B------:R-:W-:Y:S02]  /*0c90*/  LEA.HI.X.SX32 R8, R9, RZ, 0x1, P1 ;  /* 0x000000ff09087211 */ /* 0x000fe400008f0eff */
[----:B0-----:R-:W-:-:S02]  /*0ca0*/  LEA R4, P0, R5, UR16, 0x1 ;  /* 0x0000001005047c11 */ /* 0x001fc4000f8008ff */
[----:B------:R-:W-:Y:S02]  /*0cb0*/  LEA R6, P1, R7, UR16, 0x1 ;  /* 0x0000001007067c11 */ /* 0x000fe4000f8208ff */
[----:B------:R-:W-:Y:S02]  /*0cc0*/  LEA.HI.X R5, R5, UR17, R10, 0x1, P0 ;  /* 0x0000001105057c11 */ /* 0x000fe400080f0c0a */
[----:B------:R-:W-:-:S04]  /*0cd0*/  LEA.HI.X R7, R7, UR17, R8, 0x1, P1 ;  /* 0x0000001107077c11 */ /* 0x000fc800088f0c08 */
[----:B------:R-:W2:Y:S04]  /*0ce0*/  LDG.E.U16.CONSTANT R5, desc[UR12][R4.64] ;  /* 0x0000000c04057981 */ /* 0x000ea8000c1e9500 */
[----:B------:R-:W3:Y:S01]  /*0cf0*/  LDG.E.U16.CONSTANT R7, desc[UR12][R6.64] ;  /* 0x0000000c06077981 */ /* 0x000ee2000c1e9500 */
[----:B------:R-:W-:Y:S01]  /*0d00*/  IADD3 R13, PT, PT, R9, R0, RZ ;  /* 0x00000000090d7210 */ /* 0x000fe20007ffe0ff */
[----:B------:R-:W-:Y:S02]  /*0d10*/  UIADD3 UR5, UPT, UPT, UR5, 0x2, URZ ;  /* 0x0000000205057890 */ /* 0x000fe4000fffe0ff */
[----:B------:R-:W-:Y:S01]  /*0d20*/  UPLOP3.LUT UP0, UPT, UPT, UPT, UPT, 0x40, 0x4 ;  /* 0x000000000004789c */ /* 0x000fe20003f0e870 */
[----:B--2---:R-:W-:Y:S04]  /*0d30*/  STS.U16 [R12], R5 ;  /* 0x000000050c007388 */ /* 0x004fe80000000400 */
[----:B---3--:R0:W-:Y:S02]  /*0d40*/  STS.U16 [R12+0x100], R7 ;  /* 0x000100070c007388 */ /* 0x0081e40000000400 */
[----:B0-----:R-:W-:-:S07]  /*0d50*/  IADD3 R12, PT, PT, R12, 0x200, RZ ;  /* 0x000002000c0c7810 */ /* 0x001fce0007ffe0ff */
.L_x_11:
[----:B------:R-:W-:-:S09]  /*0d60*/  UISETP.NE.OR UP0, UPT, UR5, URZ, UP0 ;  /* 0x000000ff0500728c */ /* 0x000fd20008705670 */
[----:B------:R-:W-:Y:S05]  /*0d70*/  BRA.U !UP0, `(.L_x_2) ;  /* 0x00000001082c7547 */ /* 0x000fea000b800000 */
.L_x_8:
[----:B-----5:R-:W-:-:S04]  /*0d80*/  IADD3 R5, P0, PT, R18, R13, RZ ;  /* 0x0000000d12057210 */ /* 0x020fc80007f1e0ff */
        /* <DEDUP_REMOVED lines=10> */
.L_x_2:
[----:B------:R-:W-:Y:S05]  /*0e30*/  BSYNC.RECONVERGENT B0 ;  /* 0x0000000000007941 */ /* 0x000fea0003800200 */
.L_x_1:
[----:B------:R-:W1:Y:S02]  /*0e40*/  LDCU UR10, c[0x0][0x3ac] ;  /* 0x00007580ff0a77ac */ /* 0x000e640008000800 */
[----:B-1----:R-:W-:-:S13]  /*0e50*/  ISETP.GE.AND P0, PT, R3, UR10, PT ;  /* 0x0000000a03007c0c */ /* 0x002fda000bf06270 */
[----:B------:R-:W-:Y:S05]  /*0e60*/  @P0 EXIT ;  /* 0x000000000000094d */ /* 0x000fea0003800000 */
[----:B------:R-:W1:Y:S02]  /*0e70*/  LDCU.U8 UR5, c[0x0][0x3cc] ;  /* 0x00007980ff0577ac */ /* 0x000e640008000000 */
[----:B-1----:R-:W-:-:S04]  /*0e80*/  UPRMT UR5, UR5, 0x8880, URZ ;  /* 0x0000888005057896 */ /* 0x002fc800080000ff */
[----:B------:R-:W-:-:S04]  /*0e90*/  UISETP.NE.AND UP0, UPT, UR5, URZ, UPT ;  /* 0x000000ff0500728c */ /* 0x000fc8000bf05270 */
[----:B------:R-:W-:-:S09]  /*0ea0*/  UISETP.NE.OR UP0, UPT, UR7, URZ, !UP0 ;  /* 0x000000ff0700728c */ /* 0x000fd2000c705670 */
[----:B------:R-:W-:Y:S05]  /*0eb0*/  BRA.U UP0, `(.L_x_12) ;  /* 0x0000000100c07547 */ /* 0x000fea000b800000 */
[----:B------:R-:W-:Y:S02]  /*0ec0*/  UIADD3 UR6, UPT, UPT, URZ, -UR11, URZ ;  /* 0x8000000bff067290 */ /* 0x000fe4000fffe0ff */
[----:B------:R-:W-:Y:S02]  /*0ed0*/  UIMAD UR5, UR8, UR10, URZ ;  /* 0x0000000a080572a4 */ /* 0x000fe4000f8e02ff */
[----:B------:R-:W-:Y:S02]  /*0ee0*/  UISETP.GE.AND UP0, UPT, UR6, URZ, UPT ;  /* 0x000000ff0600728c */ /* 0x000fe4000bf06270 */
[----:B------:R-:W-:-:S06]  /*0ef0*/  ULEA UR5, UR5, UR4, 0x2 ;  /* 0x0000000405057291 */ /* 0x000fcc000f8e10ff */
[----:B------:R-:W-:Y:S01]  /*0f00*/  LEA R15, R2, UR5, 0x2 ;  /* 0x00000005020f7c11 */ /* 0x000fe2000f8e10ff */
[----:B------:R-:W-:Y:S06]  /*0f10*/  BRA.U UP0, `(.L_x_13) ;  /* 0x00000001008c7547 */ /* 0x000fec000b800000 */
[----:B------:R-:W-:Y:S02]  /*0f20*/  UIADD3 UR4, UPT, UPT, URZ, -UR6, URZ ;  /* 0x80000006ff047290 */ /* 0x000fe4000fffe0ff */
[----:B------:R-:W-:Y:S02]  /*0f30*/  UPLOP3.LUT UP0, UPT, UPT, UPT, UPT, 0x80, 0x8 ;  /* 0x000000000008789c */ /* 0x000fe40003f0f070 */
[----:B------:R-:W-:-:S09]  /*0f40*/  UISETP.GT.AND UP1, UPT, UR4, 0x3, UPT ;  /* 0x000000030400788c */ /* 0x000fd2000bf24270 */
[----:B------:R-:W-:Y:S05]  /*0f50*/  BRA.U !UP1, `(.L_x_14) ;  /* 0x0000000109447547 */ /* 0x000fea000b800000 */
[----:B0-----:R-:W0:Y:S01]  /*0f60*/  LDC.64 R12, c[0x0][0x3a0] ;  /* 0x0000e800ff0c7b82 */ /* 0x001e220000000a00 */
[----:B------:R-:W-:-:S11]  /*0f70*/  UPLOP3.LUT UP0, UPT, UPT, UPT, UPT, 0x40, 0x4 ;  /* 0x000000000004789c */ /* 0x000fd60003f0e870 */
.L_x_15:
[C---:B-1----:R-:W-:Y:S01]  /*0f80*/  IADD3 R7, PT, PT, R15.reuse, UR10, RZ ;  /* 0x0000000a0f077c10 */ /* 0x042fe2000fffe0ff */
[--C-:B0-----:R-:W-:Y:S01]  /*0f90*/  IMAD.WIDE R4, R15, 0x2, R12.reuse ;  /* 0x000000020f047825 */ /* 0x101fe200078e020c */
[----:B------:R-:W-:Y:S02]  /*0fa0*/  UIADD3 UR6, UPT, UPT, UR6, 0x4, URZ ;  /* 0x0000000406067890 */ /* 0x000fe4000fffe0ff */
[C---:B------:R-:W-:Y:S01]  /*0fb0*/  IADD3 R9, PT, PT, R7.reuse, UR10, RZ ;  /* 0x0000000a07097c10 */ /* 0x040fe2000fffe0ff */
[--C-:B------:R-:W-:Y:S01]  /*0fc0*/  IMAD.WIDE R6, R7, 0x2, R12.reuse ;  /* 0x0000000207067825 */ /* 0x100fe200078e020c */
[----:B------:R1:W-:Y:S01]  /*0fd0*/  STG.E.64 desc[UR12][R4.64], RZ ;  /* 0x000000ff04007986 */ /* 0x0003e2000c101b0c */
[----:B------:R-:W-:Y:S01]  /*0fe0*/  UISETP.GE.AND UP1, UPT, UR6, -0x3, UPT ;  /* 0xfffffffd0600788c */ /* 0x000fe2000bf26270 */
[C---:B------:R-:W-:Y:S01]  /*0ff0*/  IADD3 R17, PT, PT, R9.reuse, UR10, RZ ;  /* 0x0000000a09117c10 */ /* 0x040fe2000fffe0ff */
[--C-:B------:R-:W-:Y:S01]  /*1000*/  IMAD.WIDE R8, R9, 0x2, R12.reuse ;  /* 0x0000000209087825 */ /* 0x100fe200078e020c */
[----:B------:R1:W-:Y:S02]  /*1010*/  STG.E.64 desc[UR12][R6.64], RZ ;  /* 0x000000ff06007986 */ /* 0x0003e4000c101b0c */
[C---:B------:R-:W-:Y:S01]  /*1020*/  IADD3 R15, PT, PT, R17.reuse, UR10, RZ ;  /* 0x0000000a110f7c10 */ /* 0x040fe2000fffe0ff */
[----:B------:R-:W-:Y:S01]  /*1030*/  IMAD.WIDE R10, R17, 0x2, R12 ;  /* 0x00000002110a7825 */ /* 0x000fe200078e020c */
[----:B------:R1:W-:Y:S04]  /*1040*/  STG.E.64 desc[UR12][R8.64], RZ ;  /* 0x000000ff08007986 */ /* 0x0003e8000c101b0c */
[----:B------:R1:W-:Y:S01]  /*1050*/  STG.E.64 desc[UR12][R10.64], RZ ;  /* 0x000000ff0a007986 */ /* 0x0003e2000c101b0c */
[----:B------:R-:W-:Y:S05]  /*1060*/  BRA.U !UP1, `(.L_x_15) ;  /* 0xfffffffd09c47547 */ /* 0x000fea000b83ffff */
.L_x_14:
[----:B------:R-:W-:-:S04]  /*1070*/  UIADD3 UR4, UPT, UPT, URZ, -UR6, URZ ;  /* 0x80000006ff047290 */ /* 0x000fc8000fffe0ff */
[----:B------:R-:W-:-:S09]  /*1080*/  UISETP.GT.AND UP1, UPT, UR4, 0x1, UPT ;  /* 0x000000010400788c */ /* 0x000fd2000bf24270 */
[----:B------:R-:W-:Y:S05]  /*1090*/  BRA.U !UP1, `(.L_x_16) ;  /* 0x0000000109247547 */ /* 0x000fea000b800000 */
[----:B-1----:R-:W0:Y:S01]  /*10a0*/  LDC.64 R6, c[0x0][0x3a0] ;  /* 0x0000e800ff067b82 */ /* 0x002e220000000a00 */
[C---:B------:R-:W-:Y:S01]  /*10b0*/  IADD3 R9, PT, PT, R15.reuse, UR10, RZ ;  /* 0x0000000a0f097c10 */ /* 0x040fe2000fffe0ff */
[----:B------:R-:W-:Y:S02]  /*10c0*/  UIADD3 UR6, UPT, UPT, UR6, 0x2, URZ ;  /* 0x0000000206067890 */ /* 0x000fe4000fffe0ff */
[----:B------:R-:W-:Y:S01]  /*10d0*/  UPLOP3.LUT UP0, UPT, UPT, UPT, UPT, 0x40, 0x4 ;  /* 0x000000000004789c */ /* 0x000fe20003f0e870 */
[----:B0-----:R-:W-:Y:S01]  /*10e0*/  IMAD.WIDE R4, R15, 0x2, R6 ;  /* 0x000000020f047825 */ /* 0x001fe200078e0206 */
[----:B------:R-:W-:-:S03]  /*10f0*/  IADD3 R15, PT, PT, R9, UR10, RZ ;  /* 0x0000000a090f7c10 */ /* 0x000fc6000fffe0ff */
[----:B------:R-:W-:Y:S01]  /*1100*/  IMAD.WIDE R6, R9, 0x2, R6 ;  /* 0x0000000209067825 */ /* 0x000fe200078e0206 */
[----:B------:R2:W-:Y:S04]  /*1110*/  STG.E.64 desc[UR12][R4.64], RZ ;  /* 0x000000ff04007986 */ /* 0x0005e8000c101b0c */
[----:B------:R2:W-:Y:S02]  /*1120*/  STG.E.64 desc[UR12][R6.64], RZ ;  /* 0x000000ff06007986 */ /* 0x0005e4000c101b0c */
.L_x_16:
[----:B------:R-:W-:-:S09]  /*1130*/  UISETP.NE.OR UP0, UPT, UR6, URZ, UP0 ;  /* 0x000000ff0600728c */ /* 0x000fd20008705670 */
[----:B------:R-:W-:Y:S05]  /*1140*/  BRA.U !UP0, `(.L_x_12) ;  /* 0x00000001081c7547 */ /* 0x000fea000b800000 */
.L_x_13:
[----:B012---:R-:W0:Y:S02]  /*1150*/  LDC.64 R4, c[0x0][0x3a0] ;  /* 0x0000e800ff047b82 */ /* 0x007e240000000a00 */
.L_x_17:
[C---:B0-----:R-:W-:Y:S01]  /*1160*/  IMAD.WIDE R6, R15.reuse, 0x2, R4 ;  /* 0x000000020f067825 */ /* 0x041fe200078e0204 */
[----:B------:R-:W-:Y:S01]  /*1170*/  UIADD3 UR6, UPT, UPT, UR6, 0x1, URZ ;  /* 0x0000000106067890 */ /* 0x000fe2000fffe0ff */
[----:B------:R-:W-:-:S03]  /*1180*/  IADD3 R15, PT, PT, R15, UR10, RZ ;  /* 0x0000000a0f0f7c10 */ /* 0x000fc6000fffe0ff */
[----:B------:R3:W-:Y:S01]  /*1190*/  STG.E.64 desc[UR12][R6.64], RZ ;  /* 0x000000ff06007986 */ /* 0x0007e2000c101b0c */
[----:B------:R-:W-:-:S09]  /*11a0*/  UISETP.NE.AND UP0, UPT, UR6, URZ, UPT ;  /* 0x000000ff0600728c */ /* 0x000fd2000bf05270 */
[----:B---3--:R-:W-:Y:S05]  /*11b0*/  BRA.U UP0, `(.L_x_17) ;  /* 0xfffffffd00e87547 */ /* 0x008fea000b83ffff */
.L_x_12:
[----:B------:R-:W2:Y:S01]  /*11c0*/  LDCU UR6, c[0x0][0x3b8] ;  /* 0x00007700ff0677ac */ /* 0x000ea20008000800 */
[----:B-1----:R-:W-:Y:S01]  /*11d0*/  IABS R10, UR14 ;  /* 0x0000000e000a7c13 */ /* 0x002fe20008000000 */
[----:B------:R-:W1:Y:S01]  /*11e0*/  LDCU.64 UR16, c[0x0][0x388] ;  /* 0x00007100ff1077ac */ /* 0x000e620008000a00 */
[----:B--2---:R-:W-:-:S04]  /*11f0*/  MOV R4, UR6 ;  /* 0x0000000600047c02 */ /* 0x004fc80008000f00 */
[----:B------:R-:W-:-:S04]  /*1200*/  IABS R7, R4 ;  /* 0x0000000400077213 */ /* 0x000fc80000000000 */
[----:B------:R-:W2:Y:S08]  /*1210*/  I2F.RP R6, R7 ;  /* 0x0000000700067306 */ /* 0x000eb00000209400 */
[----:B--2---:R-:W2:Y:S02]  /*1220*/  MUFU.RCP R6, R6 ;  /* 0x0000000600067308 */ /* 0x004ea40000001000 */
[----:B--2---:R-:W-:-:S02]  /*1230*/  IADD3 R4, PT, PT, R6, 0xffffffe, RZ ;  /* 0x0ffffffe06047810 */ /* 0x004fc40007ffe0ff */
[----:B------:R-:W-:-:S04]  /*1240*/  SHF.R.S32.HI R6, RZ, 0x1f, R3 ;  /* 0x0000001fff067819 */ /* 0x000fc80000011403 */
[----:B0-----:R0:W2:Y:S01]  /*1250*/  F2I.FTZ.U32.TRUNC.NTZ R5, R4 ;  /* 0x0000000400057305 */ /* 0x0010a2000021f000 */
[----:B------:R-:W-:-:S04]  /*1260*/  LEA.HI R6, R6, R3, RZ, 0x3 ;  /* 0x0000000306067211 */ /* 0x000fc800078f18ff */
[----:B------:R-:W-:Y:S01]  /*1270*/  SHF.R.S32.HI R33, RZ, 0x3, R6 ;  /* 0x00000003ff217819 */ /* 0x000fe20000011406 */
[----:B0-----:R-:W-:Y:S01]  /*1280*/  HFMA2 R4, -RZ, RZ, 0, 0 ;  /* 0x00000000ff047431 */ /* 0x001fe200000001ff */
[----:B--2---:R-:W-:Y:S02]  /*1290*/  R2UR UR5, R5 ;  /* 0x00000000050572ca */ /* 0x004fe400000e0000 */
[----:B------:R-:W-:Y:S02]  /*12a0*/  IADD3 R8, PT, PT, RZ, -R5, RZ ;  /* 0x80000005ff087210 */ /* 0x000fe40007ffe0ff */
[----:B------:R-:W-:-:S03]  /*12b0*/  R2UR UR4, R4 ;  /* 0x00000000040472ca */ /* 0x000fc600000e0000 */
[----:B------:R-:W-:Y:S01]  /*12c0*/  IMAD R9, R8, R7, RZ ;  /* 0x0000000708097224 */ /* 0x000fe200078e02ff */
[----:B------:R-:W-:-:S04]  /*12d0*/  MOV R8, R10 ;  /* 0x0000000a00087202 */ /* 0x000fc80000000f00 */
[----:B------:R-:W-:-:S05]  /*12e0*/  R2UR UR11, R8 ;  /* 0x00000000080b72ca */ /* 0x000fca00000e0000 */
[----:B------:R-:W-:-:S05]  /*12f0*/  IMAD.HI.U32 R9, R5, R9, UR4 ;  /* 0x0000000405097e27 */ /* 0x000fca000f8e0009 */
[----:B------:R-:W-:-:S13]  /*1300*/  R2UR UR4, R9 ;  /* 0x00000000090472ca */ /* 0x000fda00000e0000 */
[----:B------:R-:W-:Y:S02]  /*1310*/  UIMAD.WIDE.U32 UR4, UR4, UR11, URZ ;  /* 0x0000000b040472a5 */ /* 0x000fe4000f8e00ff */
[----:B------:R-:W-:-:S04]  /*1320*/  ULOP3.LUT UR4, UR14, UR6, URZ, 0x3c, !UPT ;  /* 0x000000060e047292 */ /* 0x000fc8000f8e3cff */
[----:B------:R-:W-:-:S05]  /*1330*/  IADD3 R4, PT, PT, RZ, -UR5, RZ ;  /* 0x80000005ff047c10 */ /* 0x000fca000fffe0ff */
[C---:B------:R-:W-:Y:S01]  /*1340*/  IMAD R4, R7.reuse, R4, UR11 ;  /* 0x0000000b07047e24 */ /* 0x040fe2000f8e0204 */
[----:B------:R-:W-:Y:S04]  /*1350*/  BAR.SYNC.DEFER_BLOCKING 0x0 ;  /* 0x0000000000007b1d */ /* 0x000fe80000010000 */
[----:B------:R-:W-:-:S13]  /*1360*/  ISETP.GT.U32.AND P0, PT, R7, R4, PT ;  /* 0x000000040700720c */ /* 0x000fda0003f04070 */
[----:B------:R-:W-:Y:S01]  /*1370*/  VOTEU.ANY UP1, P0 ;  /* 0x0000000000ff7886 */ /* 0x000fe20000020100 */
[----:B------:R-:W-:-:S04]  /*1380*/  PLOP3.LUT P0, PT, PT, PT, UP1, 0x80, 0x8 ;  /* 0x000000000008781c */ /* 0x000fc80003f0f018 */
[----:B------:R-:W-:Y:S02]  /*1390*/  @!UP1 UIADD3 UR5, UPT, UPT, UR5, 0x1, URZ ;  /* 0x0000000105059890 */ /* 0x000fe4000fffe0ff */
[----:B------:R-:W-:-:S07]  /*13a0*/  UISETP.GE.AND UP1, UPT, UR4, URZ, UPT ;  /* 0x000000ff0400728c */ /* 0x000fce000bf26270 */
[----:B------:R-:W-:-:S04]  /*13b0*/  @!P0 IADD3 R4, PT, PT, R4, -R7, RZ ;  /* 0x8000000704048210 */ /* 0x000fc80007ffe0ff */
[----:B------:R-:W-:Y:S02]  /*13c0*/  ISETP.GE.U32.AND P0, PT, R4, R7, PT ;  /* 0x000000070400720c */ /* 0x000fe40003f06070 */
[----:B------:R-:W0:Y:S11]  /*13d0*/  LDC.64 R4, c[0x0][0x390] ;  /* 0x0000e400ff047b82 */ /* 0x000e360000000a00 */
[----:B------:R-:W-:-:S05]  /*13e0*/  VOTEU.ANY UP0, P0 ;  /* 0x0000000000ff7886 */ /* 0x000fca0000000100 */
[----:B------:R-:W-:Y:S02]  /*13f0*/  @UP0 UIADD3 UR5, UPT, UPT, UR5, 0x1, URZ ;  /* 0x0000000105050890 */ /* 0x000fe4000fffe0ff */
[----:B------:R-:W-:Y:S02]  /*1400*/  UISETP.NE.AND UP0, UPT, UR6, URZ, UPT ;  /* 0x000000ff0600728c */ /* 0x000fe4000bf05270 */
[----:B------:R-:W-:-:S09]  /*1410*/  @!UP1 UIADD3 UR5, UPT, UPT, URZ, -UR5, URZ ;  /* 0x80000005ff059290 */ /* 0x000fd2000fffe0ff */
[----:B------:R-:W-:-:S04]  /*1420*/  @!UP0 ULOP3.LUT UR5, URZ, UR6, URZ, 0x33, !UPT ;  /* 0x00000006ff058292 */ /* 0x000fc8000f8e33ff */
[----:B------:R-:W-:-:S04]  /*1430*/  UIMAD UR11, UR10, UR5, URZ ;  /* 0x000000050a0b72a4 */ /* 0x000fc8000f8e02ff */
[----:B------:R-:W-:-:S04]  /*1440*/  USHF.R.S32.HI UR4, URZ, 0x1f, UR11 ;  /* 0x0000001fff047899 */ /* 0x000fc8000801140b */
[----:B------:R-:W-:-:S06]  /*1450*/  ULEA.HI UR4, UR4, UR11, URZ, 0x3 ;  /* 0x0000000b04047291 */ /* 0x000fcc000f8f18ff */
[----:B------:R-:W-:-:S04]  /*1460*/  MOV R6, UR4 ;  /* 0x0000000400067c02 */ /* 0x000fc80008000f00 */
[----:B------:R-:W-:-:S05]  /*1470*/  LEA.HI.SX32 R7, R6, R33, 0x1d ;  /* 0x0000002106077211 */ /* 0x000fca00078feaff */
[----:B0-----:R-:W-:Y:S02]  /*1480*/  IMAD.WIDE R4, R7, 0x4, R4 ;  /* 0x0000000407047825 */ /* 0x001fe400078e0204 */
[----:B------:R-:W0:Y:S04]  /*1490*/  LDC.64 R6, c[0x0][0x398] ;  /* 0x0000e600ff067b82 */ /* 0x000e280000000a00 */
[----:B------:R2:W3:Y:S01]  /*14a0*/  LDG.E.CONSTANT R5, desc[UR12][R4.64] ;  /* 0x0000000c04057981 */ /* 0x0004e2000c1e9900 */
[----:B------:R-:W-:-:S05]  /*14b0*/  IADD3 R9, PT, PT, R3, UR11, RZ ;  /* 0x0000000b03097c10 */ /* 0x000fca000fffe0ff */
[----:B0-----:R-:W-:-:S05]  /*14c0*/  IMAD.WIDE R6, R9, 0x2, R6 ;  /* 0x0000000209067825 */ /* 0x001fca00078e0206 */
[----:B------:R-:W4:Y:S04]  /*14d0*/  LDG.E.CONSTANT R23, desc[UR12][R6.64+0x4] ;  /* 0x0000040c06177981 */ /* 0x000f28000c1e9900 */
[----:B------:R0:W4:Y:S01]  /*14e0*/  LDG.E.CONSTANT R22, desc[UR12][R6.64] ;  /* 0x0000000c06167981 */ /* 0x000122000c1e9900 */
[----:B------:R-:W-:Y:S01]  /*14f0*/  UIMAD UR4, UR7, UR10, URZ ;  /* 0x0000000a070472a4 */ /* 0x000fe2000f8e02ff */
[----:B------:R-:W-:-:S03]  /*1500*/  SHF.L.U32 R2, R2, 0x4, RZ ;  /* 0x0000000402027819 */ /* 0x000fc600000006ff */
[----:B------:R-:W-:Y:S01]  /*1510*/  USHF.L.U32 UR4, UR4, 0x4, URZ ;  /* 0x0000000404047899 */ /* 0x000fe200080006ff */
[----:B------:R-:W-:Y:S02]  /*1520*/  LOP3.LUT R2, R2, 0x10, RZ, 0xc0, !PT ;  /* 0x0000001002027812 */ /* 0x000fe400078ec0ff */
[----:B--2---:R-:W-:-:S03]  /*1530*/  SHF.R.S32.HI R4, RZ, 0x1f, R3 ;  /* 0x0000001fff047819 */ /* 0x004fc60000011403 */
[----:B------:R-:W-:Y:S02]  /*1540*/  IADD3 R3, P0, PT, R3, UR4, RZ ;  /* 0x0000000403037c10 */ /* 0x000fe4000ff1e0ff */
[----:B------:R-:W-:-:S04]  /*1550*/  MOV R9, UR4 ;  /* 0x0000000400097c02 */ /* 0x000fc80008000f00 */
[----:B------:R-:W-:Y:S02]  /*1560*/  LEA.HI.X.SX32 R4, R9, R4, 0x1, P0 ;  /* 0x0000000409047211 */ /* 0x000fe400000f0eff */
[----:B------:R-:W-:Y:S01]  /*1570*/  ISETP.LE.AND P0, PT, R0, UR14, PT ;  /* 0x0000000e00007c0c */ /* 0x000fe2000bf03270 */
[----:B------:R-:W2:Y:S01]  /*1580*/  I2F.F16 R10, -0x40 ;  /* 0xffffffc0000a7906 */ /* 0x000ea20000200c00 */
[C---:B-1----:R-:W-:Y:S02]  /*1590*/  LEA R16, P1, R3.reuse, UR16, 0x2 ;  /* 0x0000001003107c11 */ /* 0x042fe4000f8210ff */
[----:B--2---:R-:W-:Y:S01]  /*15a0*/  R2UR UR11, R10 ;  /* 0x000000000a0b72ca */ /* 0x004fe200000e0000 */
[----:B------:R-:W-:Y:S01]  /*15b0*/  HFMA2 R20, -RZ, RZ, 0, 0 ;  /* 0x00000000ff147431 */ /* 0x000fe200000001ff */
[----:B------:R-:W-:Y:S02]  /*15c0*/  LEA.HI.X R55, R3, UR17, R4, 0x2, P1 ;  /* 0x0000001103377c11 */ /* 0x000fe400088f1404 */
[----:B------:R-:W-:-:S02]  /*15d0*/  CS2R R14, SRZ ;  /* 0x00000000000e7805 */ /* 0x000fc4000001ff00 */
[----:B------:R-:W-:Y:S02]  /*15e0*/  CS2R R12, SRZ ;  /* 0x00000000000c7805 */ /* 0x000fe4000001ff00 */
[----:B------:R-:W-:Y:S02]  /*15f0*/  CS2R R10, SRZ ;  /* 0x00000000000a7805 */ /* 0x000fe4000001ff00 */
[----:B---3--:R-:W-:-:S04]  /*1600*/  SHF.R.U32.HI R8, RZ, R2, R5 ;  /* 0x00000002ff087219 */ /* 0x008fc80000011605 */
[--C-:B------:R-:W-:Y:S02]  /*1610*/  SHF.R.U32.HI R0, RZ, 0x4, R8.reuse ;  /* 0x00000004ff007819 */ /* 0x100fe40000011608 */
[----:B------:R-:W-:Y:S02]  /*1620*/  LOP3.LUT R17, R8, 0xf, RZ, 0xc0, !PT ;  /* 0x0000000f08117812 */ /* 0x000fe400078ec0ff */
[----:B-----5:R-:W-:Y:S02]  /*1630*/  LOP3.LUT R18, R0, 0xf, RZ, 0xc0, !PT ;  /* 0x0000000f00127812 */ /* 0x020fe400078ec0ff */
[--C-:B------:R-:W-:Y:S02]  /*1640*/  SHF.R.U32.HI R0, RZ, 0x8, R8.reuse ;  /* 0x00000008ff007819 */ /* 0x100fe40000011608 */
[----:B------:R-:W-:Y:S02]  /*1650*/  SHF.R.U32.HI R8, RZ, 0xc, R8 ;  /* 0x0000000cff087819 */ /* 0x000fe40000011608 */
[----:B------:R-:W-:-:S02]  /*1660*/  LOP3.LUT R19, R0, 0xf, RZ, 0xc0, !PT ;  /* 0x0000000f00137812 */ /* 0x000fc400078ec0ff */
[----:B------:R-:W-:Y:S02]  /*1670*/  LOP3.LUT R21, R8, 0xf, RZ, 0xc0, !PT ;  /* 0x0000000f08157812 */ /* 0x000fe400078ec0ff */
[----:B0-----:R-:W-:Y:S02]  /*1680*/  IADD3 R6, PT, PT, R17, 0x1, RZ ;  /* 0x0000000111067810 */ /* 0x001fe40007ffe0ff */
[----:B------:R-:W-:Y:S02]  /*1690*/  IADD3 R9, PT, PT, R18, 0x1, RZ ;  /* 0x0000000112097810 */ /* 0x000fe40007ffe0ff */
[----:B------:R-:W-:Y:S02]  /*16a0*/  IADD3 R26, PT, PT, R19, 0x1, RZ ;  /* 0x00000001131a7810 */ /* 0x000fe40007ffe0ff */
[----:B------:R-:W-:Y:S01]  /*16b0*/  IADD3 R27, PT, PT, R21, 0x1, RZ ;  /* 0x00000001151b7810 */ /* 0x000fe20007ffe0ff */
[----:B------:R-:W-:Y:S08]  /*16c0*/  I2F.F16 R24, R6 ;  /* 0x0000000600187306 */ /* 0x000ff00000200c00 */
[----:B------:R-:W0:Y:S08]  /*16d0*/  I2F.F16 R25, R9 ;  /* 0x0000000900197306 */ /* 0x000e300000200c00 */
[----:B------:R-:W1:Y:S08]  /*16e0*/  I2F.F16 R34, R26 ;  /* 0x0000001a00227306 */ /* 0x000e700000200c00 */
[----:B------:R2:W3:Y:S01]  /*16f0*/  I2F.F16 R35, R27 ;  /* 0x0000001b00237306 */ /* 0x0004e20000200c00 */
[----:B------:R-:W-:Y:S01]  /*1700*/  IADD3 R17, PT, PT, R17, 0xe401, RZ ;  /* 0x0000e40111117810 */ /* 0x000fe20007ffe0ff */
[----:B0-----:R-:W-:Y:S01]  /*1710*/  HADD2 R25, -R25.H0_H0, UR11.H0_H0 ;  /* 0x2000000b19197e30 */ /* 0x001fe20008000900 */
[----:B----4-:R-:W-:-:S02]  /*1720*/  PRMT R29, R23, 0x5410, R23 ;  /* 0x00005410171d7816 */ /* 0x010fc40000000017 */
[----:B------:R-:W-:Y:S02]  /*1730*/  PRMT R30, R23, 0x7632, R23 ;  /* 0x00007632171e7816 */ /* 0x000fe40000000017 */
[----:B------:R-:W-:Y:S01]  /*1740*/  IADD3 R18, PT, PT, R18, 0xe401, RZ ;  /* 0x0000e40112127810 */ /* 0x000fe20007ffe0ff */
[----:B-1----:R-:W-:Y:S01]  /*1750*/  HADD2 R23, -R34.H0_H0, UR11.H0_H0 ;  /* 0x2000000b22177e30 */ /* 0x002fe20008000900 */
[----:B------:R-:W-:Y:S01]  /*1760*/  IADD3 R19, PT, PT, R19, 0xe401, RZ ;  /* 0x0000e40113137810 */ /* 0x000fe20007ffe0ff */
[----:B--2---:R-:W-:Y:S01]  /*1770*/  HADD2 R27, -R24.H0_H0, UR11.H0_H0 ;  /* 0x2000000b181b7e30 */ /* 0x004fe20008000900 */
[----:B------:R-:W-:Y:S02]  /*1780*/  IADD3 R21, PT, PT, R21, 0xe401, RZ ;  /* 0x0000e40115157810 */ /* 0x000fe40007ffe0ff */
[----:B------:R-:W-:Y:S02]  /*1790*/  CS2R R2, SRZ ;  /* 0x0000000000027805 */ /* 0x000fe4000001ff00 */
[C-C-:B------:R-:W-:Y:S01]  /*17a0*/  PRMT R31, R22.reuse, 0x5410, R22.reuse ;  /* 0x00005410161f7816 */ /* 0x140fe20000000016 */
[----:B---3--:R-:W-:Y:S01]  /*17b0*/  HADD2 R35, -R35.H0_H0, UR11.H0_H0 ;  /* 0x2000000b23237e30 */ /* 0x008fe20008000900 */
[----:B------:R-:W-:-:S02]  /*17c0*/  PRMT R32, R22, 0x7632, R22 ;  /* 0x0000763216207816 */ /* 0x000fc40000000016 */
[----:B------:R-:W-:Y:S02]  /*17d0*/  CS2R R4, SRZ ;  /* 0x0000000000047805 */ /* 0x000fe4000001ff00 */
[----:B------:R-:W-:Y:S02]  /*17e0*/  CS2R R6, SRZ ;  /* 0x0000000000067805 */ /* 0x000fe4000001ff00 */
[----:B------:R-:W-:Y:S02]  /*17f0*/  CS2R R8, SRZ ;  /* 0x0000000000087805 */ /* 0x000fe4000001ff00 */
[----:B------:R-:W-:Y:S02]  /*1800*/  MOV R0, RZ ;  /* 0x000000ff00007202 */ /* 0x000fe40000000f00 */
[----:B------:R-:W-:Y:S02]  /*1810*/  PRMT R28, R17, 0x5410, R17 ;  /* 0x00005410111c7816 */ /* 0x000fe40000000011 */
[----:B------:R-:W-:-:S02]  /*1820*/  PRMT R26, R18, 0x5410, R18 ;  /* 0x00005410121a7816 */ /* 0x000fc40000000012 */
[----:B------:R-:W-:Y:S02]  /*1830*/  PRMT R24, R19, 0x5410, R19 ;  /* 0x0000541013187816 */ /* 0x000fe40000000013 */
[----:B------:R-:W-:Y:S01]  /*1840*/  PRMT R22, R21, 0x5410, R21 ;  /* 0x0000541015167816 */ /* 0x000fe20000000015 */
[----:B------:R-:W-:Y:S06]  /*1850*/  @P0 BRA `(.L_x_18) ;  /* 0x0000002800980947 */ /* 0x000fec0003800000 */
[----:B------:R-:W0:Y:S01]  /*1860*/  S2UR UR7, SR_CgaCtaId ;  /* 0x00000000000779c3 */ /* 0x000e220000008800 */
[----:B------:R-:W-:Y:S01]  /*1870*/  PRMT R17, R52, 0x9910, RZ ;  /* 0x0000991034117816 */ /* 0x000fe200000000ff */
[----:B------:R-:W-:Y:S01]  /*1880*/  UIADD3 UR4, UPT, UPT, UR14, UR6, URZ ;  /* 0x000000060e047290 */ /* 0x000fe2000fffe0ff */
[----:B------:R-:W-:Y:S01]  /*1890*/  MOV R54, R16 ;  /* 0x0000001000367202 */ /* 0x000fe20000000f00 */
[----:B------:R-:W1:Y:S01]  /*18a0*/  LDCU UR10, c[0x0][0x3ac] ;  /* 0x00007580ff0a77ac */ /* 0x000e620008000800 */
[----:B------:R-:W-:Y:S02]  /*18b0*/  R2UR UR8, R17 ;  /* 0x00000000110872ca */ /* 0x000fe400000e0000 */
[----:B------:R-:W-:Y:S01]  /*18c0*/  MOV R21, R35 ;  /* 0x0000002300157202 */ /* 0x000fe20000000f00 */
[----:B------:R-:W-:Y:S01]  /*18d0*/  UMOV UR6, 0x400 ;  /* 0x0000040000067882 */ /* 0x000fe20000000000 */
[----:B------:R-:W-:Y:S01]  /*18e0*/  MOV R20, RZ ;  /* 0x000000ff00147202 */ /* 0x000fe20000000f00 */
[----:B------:R-:W2:Y:S08]  /*18f0*/  LDCU UR9, c[0x0][0x3a8] ;  /* 0x00007500ff0977ac */ /* 0x000eb00008000800 */
[----:B------:R-:W-:-:S04]  /*1900*/  UISETP.NE.AND UP0, UPT, UR8, URZ, UPT ;  /* 0x000000ff0800728c */ /* 0x000fc8000bf05270 */
[----:B------:R-:W-:Y:S02]  /*1910*/  UISETP.EQ.OR UP0, UPT, UR18, 0x3, !UP0 ;  /* 0x000000031200788c */ /* 0x000fe4000c702670 */
[----:B0-----:R-:W-:-:S03]  /*1920*/  ULEA UR6, UR7, UR6, 0x18 ;  /* 0x0000000607067291 */ /* 0x001fc6000f8ec0ff */
[----:B------:R-:W-:Y:S01]  /*1930*/  UMOV UR7, UR4 ;  /* 0x0000000400077c82 */ /* 0x000fe20008000000 */
[----:B-12---:R-:W-:-:S12]  /*1940*/  UIADD3 UR6, UPT, UPT, UR6, 0x200, URZ ;  /* 0x0000020006067890 */ /* 0x006fd8000fffe0ff */
.L_x_36:
[----:B------:R-:W2:Y:S01]  /*1950*/  LDG.E.128.CONSTANT R16, desc[UR12][R54.64] ;  /* 0x0000000c36107981 */ /* 0x000ea2000c1e9d00 */
[----:B------:R-:W0:Y:S01]  /*1960*/  S2UR UR8, SR_CTAID.Y ;  /* 0x00000000000879c3 */ /* 0x000e220000002600 */
[----:B------:R-:W-:Y:S02]  /*1970*/  UISETP.NE.AND UP3, UPT, UR14, UR7, UPT ;  /* 0x000000070e00728c */ /* 0x000fe4000bf65270 */
[----:B------:R-:W-:Y:S02]  /*1980*/  UISETP.NE.AND UP2, UPT, UR15, URZ, UPT ;  /* 0x000000ff0f00728c */ /* 0x000fe4000bf45270 */
[----:B0-----:R-:W-:-:S04]  /*1990*/  UIMAD UR16, UR8, -0x4, UR9 ;  /* 0xfffffffc081078a4 */ /* 0x001fc8000f8e0209 */
[----:B------:R-:W-:Y:S01]  /*19a0*/  UISETP.NE.AND UP1, UPT, UR16, 0x1, UPT ;  /* 0x000000011000788c */ /* 0x000fe2000bf25270 */
[C---:B--2---:R-:W-:Y:S02]  /*19b0*/  LOP3.LUT R45, R16.reuse, 0xf000f, RZ, 0xc0, !PT ;  /* 0x000f000f102d7812 */ /* 0x044fe400078ec0ff */
[----:B------:R-:W-:Y:S02]  /*19c0*/  LOP3.LUT R37, R16, 0xf000f0, RZ, 0xc0, !PT ;  /* 0x00f000f010257812 */ /* 0x000fe400078ec0ff */
[----:B------:R-:W-:Y:S02]  /*19d0*/  SHF.R.U32.HI R36, RZ, 0x8, R16 ;  /* 0x00000008ff247819 */ /* 0x000fe40000011610 */
[C---:B------:R-:W-:Y:S02]  /*19e0*/  LOP3.LUT R34, R17.reuse, 0xf000f, RZ, 0xc0, !PT ;  /* 0x000f000f11227812 */ /* 0x040fe400078ec0ff */
[----:B------:R-:W-:Y:S02]  /*19f0*/  LOP3.LUT R35, R17, 0xf000f0, RZ, 0xc0, !PT ;  /* 0x00f000f011237812 */ /* 0x000fe400078ec0ff */
[----:B------:R-:W-:-:S02]  /*1a00*/  SHF.R.U32.HI R38, RZ, 0x8, R17 ;  /* 0x00000008ff267819 */ /* 0x000fc40000011611 */
[C---:B------:R-:W-:Y:S02]  /*1a10*/  LOP3.LUT R40, R18.reuse, 0xf000f, RZ, 0xc0, !PT ;  /* 0x000f000f12287812 */ /* 0x040fe400078ec0ff */
[----:B------:R-:W-:Y:S02]  /*1a20*/  LOP3.LUT R39, R18, 0xf000f0, RZ, 0xc0, !PT ;  /* 0x00f000f012277812 */ /* 0x000fe400078ec0ff */
[----:B------:R-:W-:Y:S02]  /*1a30*/  SHF.R.U32.HI R43, RZ, 0x8, R18 ;  /* 0x00000008ff2b7819 */ /* 0x000fe40000011612 */
[C---:B------:R-:W-:Y:S02]  /*1a40*/  LOP3.LUT R41, R19.reuse, 0xf000f, RZ, 0xc0, !PT ;  /* 0x000f000f13297812 */ /* 0x040fe400078ec0ff */
[----:B------:R-:W-:Y:S02]  /*1a50*/  LOP3.LUT R42, R19, 0xf000f0, RZ, 0xc0, !PT ;  /* 0x00f000f0132a7812 */ /* 0x000fe400078ec0ff */
[----:B------:R-:W-:Y:S01]  /*1a60*/  SHF.R.U32.HI R44, RZ, 0x8, R19 ;  /* 0x00000008ff2c7819 */ /* 0x000fe20000011613 */
[----:B------:R-:W-:Y:S06]  /*1a70*/  BRA.U UP3, `(.L_x_19) ;  /* 0x0000000103d07547 */ /* 0x000fec000b800000 */
[----:B------:R-:W0:Y:S01]  /*1a80*/  LDC R21, c[0x0][0x3ac] ;  /* 0x0000eb00ff157b82 */ /* 0x000e220000000800 */
[----:B------:R-:W1:Y:S01]  /*1a90*/  S2R R23, SR_TID.X ;  /* 0x0000000000177919 */ /* 0x000e620000002100 */
[----:B------:R-:W1:Y:S06]  /*1aa0*/  S2R R22, SR_CTAID.X ;  /* 0x0000000000167919 */ /* 0x000e6c0000002500 */
[----:B------:R-:W2:Y:S01]  /*1ab0*/  LDC.64 R16, c[0x0][0x390] ;  /* 0x0000e400ff107b82 */ /* 0x000ea20000000a00 */
[----:B0-----:R-:W-:-:S05]  /*1ac0*/  IMAD R21, R21, UR5, R21 ;  /* 0x0000000515157c24 */ /* 0x001fca000f8e0215 */
[----:B------:R-:W-:-:S04]  /*1ad0*/  SHF.R.S32.HI R18, RZ, 0x1f, R21 ;  /* 0x0000001fff127819 */ /* 0x000fc80000011415 */
[----:B------:R-:W-:-:S04]  /*1ae0*/  LEA.HI R18, R18, R21, RZ, 0x3 ;  /* 0x0000001512127211 */ /* 0x000fc800078f18ff */
[----:B------:R-:W-:-:S05]  /*1af0*/  LEA.HI.SX32 R19, R18, R33, 0x1d ;  /* 0x0000002112137211 */ /* 0x000fca00078feaff */
[----:B--2---:R-:W-:Y:S02]  /*1b00*/  IMAD.WIDE R16, R19, 0x4, R16 ;  /* 0x0000000413107825 */ /* 0x004fe400078e0210 */
[----:B------:R-:W0:Y:S04]  /*1b10*/  LDC.64 R18, c[0x0][0x398] ;  /* 0x0000e600ff127b82 */ /* 0x000e280000000a00 */
[----:B------:R-:W2:Y:S01]  /*1b20*/  LDG.E.CONSTANT R16, desc[UR12][R16.64] ;  /* 0x0000000c10107981 */ /* 0x000ea2000c1e9900 */
[----:B-1----:R-:W-:-:S04]  /*1b30*/  LEA R22, R22, R23, 0x7 ;  /* 0x0000001716167211 */ /* 0x002fc800078e38ff */
[----:B------:R-:W-:-:S05]  /*1b40*/  LEA R21, R22, R21, 0x2 ;  /* 0x0000001516157211 */ /* 0x000fca00078e10ff */
[----:B0-----:R-:W-:-:S05]  /*1b50*/  IMAD.WIDE R18, R21, 0x2, R18 ;  /* 0x0000000215127825 */ /* 0x001fca00078e0212 */
[----:B------:R-:W3:Y:S04]  /*1b60*/  LDG.E.CONSTANT R32, desc[UR12][R18.64] ;  /* 0x0000000c12207981 */ /* 0x000ee8000c1e9900 */
[----:B------:R0:W4:Y:S01]  /*1b70*/  LDG.E.CONSTANT R30, desc[UR12][R18.64+0x4] ;  /* 0x0000040c121e7981 */ /* 0x000122000c1e9900 */
[----:B------:R-:W-:Y:S01]  /*1b80*/  SHF.L.U32 R23, R23, 0x4, RZ ;  /* 0x0000000417177819 */ /* 0x000fe200000006ff */
[----:B------:R-:W-:Y:S01]  /*1b90*/  UIADD3 UR5, UPT, UPT, UR5, 0x1, URZ ;  /* 0x0000000105057890 */ /* 0x000fe2000fffe0ff */
[----:B------:R-:W-:Y:S02]  /*1ba0*/  UMOV UR7, UR4 ;  /* 0x0000000400077c82 */ /* 0x000fe40008000000 */
[----:B------:R-:W-:-:S04]  /*1bb0*/  LOP3.LUT R21, R23, 0x10, RZ, 0xc0, !PT ;  /* 0x0000001017157812 */ /* 0x000fc800078ec0ff */
[----:B--2---:R-:W-:-:S04]  /*1bc0*/  SHF.R.U32.HI R21, RZ, R21, R16 ;  /* 0x00000015ff157219 */ /* 0x004fc80000011610 */
[----:B------:R-:W-:Y:S02]  /*1bd0*/  LOP3.LUT R22, R21, 0xf, RZ, 0xc0, !PT ;  /* 0x0000000f15167812 */ /* 0x000fe400078ec0ff */
[--C-:B------:R-:W-:Y:S02]  /*1be0*/  SHF.R.U32.HI R16, RZ, 0x4, R21.reuse ;  /* 0x00000004ff107819 */ /* 0x100fe40000011615 */
[--C-:B------:R-:W-:Y:S02]  /*1bf0*/  SHF.R.U32.HI R17, RZ, 0x8, R21.reuse ;  /* 0x00000008ff117819 */ /* 0x100fe40000011615 */
[----:B------:R-:W-:Y:S02]  /*1c00*/  SHF.R.U32.HI R21, RZ, 0xc, R21 ;  /* 0x0000000cff157819 */ /* 0x000fe40000011615 */
[----:B------:R-:W-:Y:S02]  /*1c10*/  LOP3.LUT R16, R16, 0xf, RZ, 0xc0, !PT ;  /* 0x0000000f10107812 */ /* 0x000fe400078ec0ff */
[----:B------:R-:W-:-:S02]  /*1c20*/  LOP3.LUT R17, R17, 0xf, RZ, 0xc0, !PT ;  /* 0x0000000f11117812 */ /* 0x000fc400078ec0ff */
[----:B------:R-:W-:Y:S02]  /*1c30*/  LOP3.LUT R21, R21, 0xf, RZ, 0xc0, !PT ;  /* 0x0000000f15157812 */ /* 0x000fe400078ec0ff */
[----:B------:R-:W-:Y:S02]  /*1c40*/  IADD3 R23, PT, PT, R22, 0x1, RZ ;  /* 0x0000000116177810 */ /* 0x000fe40007ffe0ff */
[----:B------:R-:W-:Y:S02]  /*1c50*/  IADD3 R24, PT, PT, R16, 0x1, RZ ;  /* 0x0000000110187810 */ /* 0x000fe40007ffe0ff */
[----:B0-----:R-:W-:Y:S02]  /*1c60*/  IADD3 R18, PT, PT, R17, 0x1, RZ ;  /* 0x0000000111127810 */ /* 0x001fe40007ffe0ff */
[----:B------:R-:W-:Y:S01]  /*1c70*/  IADD3 R19, PT, PT, R21, 0x1, RZ ;  /* 0x0000000115137810 */ /* 0x000fe20007ffe0ff */
[----:B------:R-:W0:Y:S01]  /*1c80*/  I2F.F16 R23, R23 ;  /* 0x0000001700177306 */ /* 0x000e220000200c00 */
[----:B------:R-:W-:-:S02]  /*1c90*/  IADD3 R22, PT, PT, R22, 0xe401, RZ ;  /* 0x0000e40116167810 */ /* 0x000fc40007ffe0ff */
[----:B------:R-:W-:Y:S02]  /*1ca0*/  IADD3 R16, PT, PT, R16, 0xe401, RZ ;  /* 0x0000e40110107810 */ /* 0x000fe40007ffe0ff */
[----:B------:R-:W-:Y:S02]  /*1cb0*/  IADD3 R17, PT, PT, R17, 0xe401, RZ ;  /* 0x0000e40111117810 */ /* 0x000fe40007ffe0ff */
[----:B------:R-:W-:Y:S01]  /*1cc0*/  IADD3 R46, PT, PT, R21, 0xe401, RZ ;  /* 0x0000e401152e7810 */ /* 0x000fe20007ffe0ff */
[----:B------:R-:W1:Y:S01]  /*1cd0*/  I2F.F16 R24, R24 ;  /* 0x0000001800187306 */ /* 0x000e620000200c00 */
[----:B---3--:R-:W-:Y:S02]  /*1ce0*/  PRMT R31, R32, 0x5410, R32 ;  /* 0x00005410201f7816 */ /* 0x008fe40000000020 */
[----:B----4-:R-:W-:Y:S02]  /*1cf0*/  PRMT R29, R30, 0x5410, R30 ;  /* 0x000054101e1d7816 */ /* 0x010fe4000000001e */
[----:B------:R-:W-:Y:S01]  /*1d00*/  PRMT R28, R22, 0x5410, R22 ;  /* 0x00005410161c7816 */ /* 0x000fe20000000016 */
[----:B0-----:R-:W-:-:S02]  /*1d10*/  HADD2 R27, -R23.H0_H0, UR11.H0_H0 ;  /* 0x2000000b171b7e30 */ /* 0x001fc40008000900 */
[----:B------:R-:W0:Y:S01]  /*1d20*/  I2F.F16 R18, R18 ;  /* 0x0000001200127306 */ /* 0x000e220000200c00 */
[----:B------:R-:W-:Y:S02]  /*1d30*/  PRMT R32, R32, 0x7632, R32 ;  /* 0x0000763220207816 */ /* 0x000fe40000000020 */
[----:B------:R-:W-:Y:S02]  /*1d40*/  PRMT R30, R30, 0x7632, R30 ;  /* 0x000076321e1e7816 */ /* 0x000fe4000000001e */
[----:B------:R-:W-:Y:S01]  /*1d50*/  PRMT R26, R16, 0x5410, R16 ;  /* 0x00005410101a7816 */ /* 0x000fe20000000010 */
[----:B-1----:R-:W-:Y:S02]  /*1d60*/  HADD2 R25, -R24.H0_H0, UR11.H0_H0 ;  /* 0x2000000b18197e30 */ /* 0x002fe40008000900 */
[----:B------:R-:W1:Y:S01]  /*1d70*/  I2F.F16 R19, R19 ;  /* 0x0000001300137306 */ /* 0x000e620000200c00 */
[----:B------:R-:W-:Y:S02]  /*1d80*/  PRMT R24, R17, 0x5410, R17 ;  /* 0x0000541011187816 */ /* 0x000fe40000000011 */
[----:B------:R-:W-:Y:S01]  /*1d90*/  PRMT R22, R46, 0x5410, R46 ;  /* 0x000054102e167816 */ /* 0x000fe2000000002e */
[----:B0-----:R-:W-:-:S02]  /*1da0*/  HADD2 R23, -R18.H0_H0, UR11.H0_H0 ;  /* 0x2000000b12177e30 */ /* 0x001fc40008000900 */
[----:B-1----:R-:W-:-:S07]  /*1db0*/  HADD2 R21, -R19.H0_H0, UR11.H0_H0 ;  /* 0x2000000b13157e30 */ /* 0x002fce0008000900 */
.L_x_19:
[----:B------:R-:W-:Y:S02]  /*1dc0*/  LOP3.LUT R16, R36, 0xf000f, RZ, 0xc0, !PT ;  /* 0x000f000f24107812 */ /* 0x000fe400078ec0ff */
[----:B------:R-:W-:Y:S02]  /*1dd0*/  LOP3.LUT R47, R40, 0x64006400, RZ, 0xfc, !PT ;  /* 0x64006400282f7812 */ /* 0x000fe400078efcff */
[----:B------:R-:W-:Y:S02]  /*1de0*/  LOP3.LUT R36, R36, 0xf000f0, RZ, 0xc0, !PT ;  /* 0x00f000f024247812 */ /* 0x000fe400078ec0ff */
[----:B------:R-:W-:Y:S02]  /*1df0*/  LOP3.LUT R40, R39, 0x64006400, RZ, 0xfc, !PT ;  /* 0x6400640027287812 */ /* 0x000fe400078efcff */
[C---:B------:R-:W-:Y:S02]  /*1e00*/  LOP3.LUT R19, R43.reuse, 0xf000f, RZ, 0xc0, !PT ;  /* 0x000f000f2b137812 */ /* 0x040fe400078ec0ff */
[----:B------:R-:W-:-:S02]  /*1e10*/  LOP3.LUT R18, R43, 0xf000f0, RZ, 0xc0, !PT ;  /* 0x00f000f02b127812 */ /* 0x000fc400078ec0ff */
[----:B------:R-:W-:Y:S01]  /*1e20*/  LOP3.LUT R46, R37, 0x64006400, RZ, 0xfc, !PT ;  /* 0x64006400252e7812 */ /* 0x000fe200078efcff */
[----:B------:R-:W-:Y:S01]  /*1e30*/  HFMA2 R39, R40, 0.0625, 0.0625, R23 ;  /* 0x2c002c0028277831 */ /* 0x000fe20000000017 */
[----:B------:R-:W-:Y:S02]  /*1e40*/  LOP3.LUT R37, R34, 0x64006400, RZ, 0xfc, !PT ;  /* 0x6400640022257812 */ /* 0x000fe400078efcff */
[C---:B------:R-:W-:Y:S02]  /*1e50*/  LOP3.LUT R49, R38.reuse, 0xf000f, RZ, 0xc0, !PT ;  /* 0x000f000f26317812 */ /* 0x040fe400078ec0ff */
[----:B------:R-:W-:Y:S01]  /*1e60*/  LOP3.LUT R48, R38, 0xf000f0, RZ, 0xc0, !PT ;  /* 0x00f000f026307812 */ /* 0x000fe200078ec0ff */
[----:B------:R-:W-:Y:S01]  /*1e70*/  HFMA2 R38, R47, 1, 1, R24 ;  /* 0x3c003c002f267831 */ /* 0x000fe20000000018 */
[----:B------:R-:W-:Y:S02]  /*1e80*/  LOP3.LUT R41, R41, 0x64006400, RZ, 0xfc, !PT ;  /* 0x6400640029297812 */ /* 0x000fe400078efcff */
[----:B------:R-:W-:-:S02]  /*1e90*/  LOP3.LUT R42, R42, 0x64006400, RZ, 0xfc, !PT ;  /* 0x640064002a2a7812 */ /* 0x000fc400078efcff */
[C---:B------:R-:W-:Y:S01]  /*1ea0*/  LOP3.LUT R17, R44.reuse, 0xf000f, RZ, 0xc0, !PT ;  /* 0x000f000f2c117812 */ /* 0x040fe200078ec0ff */
[----:B------:R-:W-:Y:S01]  /*1eb0*/  HADD2 R40, R41, R22 ;  /* 0x0000001629287230 */ /* 0x000fe20000000000 */
[----:B------:R-:W-:Y:S01]  /*1ec0*/  LOP3.LUT R34, R44, 0xf000f0, RZ, 0xc0, !PT ;  /* 0x00f000f02c227812 */ /* 0x000fe200078ec0ff */
[----:B------:R-:W-:Y:S01]  /*1ed0*/  HFMA2 R41, R42, 0.0625, 0.0625, R21 ;  /* 0x2c002c002a297831 */ /* 0x000fe20000000015 */
[----:B------:R-:W-:Y:S02]  /*1ee0*/  LOP3.LUT R43, R16, 0x64006400, RZ, 0xfc, !PT ;  /* 0x64006400102b7812 */ /* 0x000fe400078efcff */
[----:B------:R-:W-:Y:S02]  /*1ef0*/  LOP3.LUT R45, R45, 0x64006400, RZ, 0xfc, !PT ;  /* 0x640064002d2d7812 */ /* 0x000fe400078efcff */
[----:B------:R-:W-:Y:S01]  /*1f00*/  LOP3.LUT R44, R36, 0x64006400, RZ, 0xfc, !PT ;  /* 0x64006400242c7812 */ /* 0x000fe200078efcff */
[----:B------:R-:W-:Y:S01]  /*1f10*/  HADD2 R36, R37, R26 ;  /* 0x0000001a25247230 */ /* 0x000fe20000000000 */
[----:B------:R-:W-:Y:S01]  /*1f20*/  LOP3.LUT R19, R19, 0x64006400, RZ, 0xfc, !PT ;  /* 0x6400640013137812 */ /* 0x000fe200078efcff */
[----:B------:R-:W-:Y:S01]  /*1f30*/  HFMA2 R42, R43, 1, 1, R28 ;  /* 0x3c003c002b2a7831 */ /* 0x000fe2000000001c */
[----:B------:R-:W-:-:S02]  /*1f40*/  LOP3.LUT R18, R18, 0x64006400, RZ, 0xfc, !PT ;  /* 0x6400640012127812 */ /* 0x000fc400078efcff */
[----:B------:R-:W-:Y:S01]  /*1f50*/  LOP3.LUT R49, R49, 0x64006400, RZ, 0xfc, !PT ;  /* 0x6400640031317812 */ /* 0x000fe200078efcff */
[--C-:B------:R-:W-:Y:S01]  /*1f60*/  HFMA2 R43, R44, 0.0625, 0.0625, R27.reuse ;  /* 0x2c002c002c2b7831 */ /* 0x100fe2000000001b */
[----:B------:R-:W-:Y:S02]  /*1f70*/  LOP3.LUT R48, R48, 0x64006400, RZ, 0xfc, !PT ;  /* 0x6400640030307812 */ /* 0x000fe400078efcff */
[----:B------:R-:W-:Y:S01]  /*1f80*/  LOP3.LUT R56, R35, 0x64006400, RZ, 0xfc, !PT ;  /* 0x6400640023387812 */ /* 0x000fe200078efcff */
[----:B------:R-:W-:Y:S01]  /*1f90*/  HFMA2 R35, R46, 0.0625, 0.0625, R27 ;  /* 0x2c002c002e237831 */ /* 0x000fe2000000001b */
[----:B------:R-:W-:Y:S01]  /*1fa0*/  LOP3.LUT R17, R17, 0x64006400, RZ, 0xfc, !PT ;  /* 0x6400640011117812 */ /* 0x000fe200078efcff */
[----:B------:R-:W-:Y:S01]  /*1fb0*/  HFMA2 R46, R19, 1, 1, R24 ;  /* 0x3c003c00132e7831 */ /* 0x000fe20000000018 */
[----:B------:R-:W-:Y:S01]  /*1fc0*/  LOP3.LUT R16, R34, 0x64006400, RZ, 0xfc, !PT ;  /* 0x6400640022107812 */ /* 0x000fe200078efcff */
[----:B------:R-:W-:Y:S02]  /*1fd0*/  HFMA2 R34, R45, 1, 1, R28 ;  /* 0x3c003c002d227831 */ /* 0x000fe4000000001c */
[----:B------:R-:W-:-:S02]  /*1fe0*/  HADD2 R44, R49, R26 ;  /* 0x0000001a312c7230 */ /* 0x000fc40000000000 */
[----:B------:R-:W-:Y:S02]  /*1ff0*/  HFMA2 R47, R18, 0.0625, 0.0625, R23 ;  /* 0x2c002c00122f7831 */ /* 0x000fe40000000017 */
[--C-:B------:R-:W-:Y:S02]  /*2000*/  HFMA2 R45, R48, 0.0625, 0.0625, R25.reuse ;  /* 0x2c002c00302d7831 */ /* 0x100fe40000000019 */
[----:B------:R-:W-:Y:S02]  /*2010*/  HFMA2 R37, R56, 0.0625, 0.0625, R25 ;  /* 0x2c002c0038257831 */ /* 0x000fe40000000019 */
[----:B------:R-:W-:Y:S02]  /*2020*/  HADD2 R48, R17, R22 ;  /* 0x0000001611307230 */ /* 0x000fe40000000000 */
[----:B------:R-:W-:Y:S01]  /*2030*/  HFMA2 R49, R16, 0.0625, 0.0625, R21 ;  /* 0x2c002c0010317831 */ /* 0x000fe20000000015 */
[----:B------:R-:W-:Y:S06]  /*2040*/  BRA.U !UP2, `(.L_x_20) ;  /* 0x000000010a547547 */ /* 0x000fec000b800000 */
[----:B------:R-:W0:Y:S02]  /*2050*/  LDS.128 R16, [UR6+-0x200] ;  /* 0xfffe0006ff107984 */ /* 0x000e240008000c00 */
[-C--:B0-----:R-:W-:Y:S02]  /*2060*/  HFMA2 R56, R34, R16.reuse, RZ ;  /* 0x0000001022387231 */ /* 0x081fe400000000ff */
[----:B------:R-:W-:-:S04]  /*2070*/  HFMA2 R57, R36, R16, RZ.H0_H0 ;  /* 0x0000001024397231 */ /* 0x000fc800000400ff */
[-C--:B------:R-:W-:Y:S02]  /*2080*/  HFMA2 R57, R37, R17.reuse, R57 ;  /* 0x0000001125397231 */ /* 0x080fe40000000039 */
[----:B------:R-:W-:-:S04]  /*2090*/  HFMA2 R56, R35, R17, R56 ;  /* 0x0000001123387231 */ /* 0x000fc80000000038 */
[----:B------:R-:W-:-:S04]  /*20a0*/  HFMA2 R56, R42, R18, R56 ;  /* 0x000000122a387231 */ /* 0x000fc80000000038 */
[----:B------:R-:W-:-:S04]  /*20b0*/  HFMA2 R56, R43, R19, R56 ;  /* 0x000000132b387231 */ /* 0x000fc80000000038 */
[----:B------:R-:W-:Y:S02]  /*20c0*/  HFMA2 R12, R56, R31, R12 ;  /* 0x0000001f380c7231 */ /* 0x000fe4000000000c */
[----:B------:R-:W-:Y:S02]  /*20d0*/  HFMA2 R56, R44, R18, R57 ;  /* 0x000000122c387231 */ /* 0x000fe40000000039 */
[-C--:B------:R-:W-:Y:S02]  /*20e0*/  HFMA2 R57, R38, R16.reuse, RZ ;  /* 0x0000001026397231 */ /* 0x080fe400000000ff */
[----:B------:R-:W-:Y:S02]  /*20f0*/  HFMA2 R16, R40, R16, RZ.H0_H0 ;  /* 0x0000001028107231 */ /* 0x000fe400000400ff */
[----:B------:R-:W-:Y:S02]  /*2100*/  HFMA2 R56, R45, R19, R56 ;  /* 0x000000132d387231 */ /* 0x000fe40000000038 */
[----:B------:R-:W-:-:S02]  /*2110*/  HFMA2 R16, R41, R17, R16 ;  /* 0x0000001129107231 */ /* 0x000fc40000000010 */
[----:B------:R-:W-:Y:S02]  /*2120*/  HFMA2 R11, R56, R32, R11 ;  /* 0x00000020380b7231 */ /* 0x000fe4000000000b */
[----:B------:R-:W-:Y:S02]  /*2130*/  HFMA2 R57, R39, R17, R57 ;  /* 0x0000001127397231 */ /* 0x000fe40000000039 */
[-C--:B------:R-:W-:Y:S02]  /*2140*/  HFMA2 R16, R48, R18.reuse, R16 ;  /* 0x0000001230107231 */ /* 0x080fe40000000010 */
[----:B------:R-:W-:Y:S02]  /*2150*/  HFMA2 R57, R46, R18, R57 ;  /* 0x000000122e397231 */ /* 0x000fe40000000039 */
[-C--:B------:R-:W-:Y:S02]  /*2160*/  HFMA2 R16, R49, R19.reuse, R16 ;  /* 0x0000001331107231 */ /* 0x080fe40000000010 */
[----:B------:R-:W-:-:S04]  /*2170*/  HFMA2 R57, R47, R19, R57 ;  /* 0x000000132f397231 */ /* 0x000fc80000000039 */
[----:B------:R-:W-:Y:S02]  /*2180*/  HFMA2 R10, R57, R29, R10 ;  /* 0x0000001d390a7231 */ /* 0x000fe4000000000a */
[----:B------:R-:W-:-:S07]  /*2190*/  HFMA2 R9, R16, R30, R9 ;  /* 0x0000001e10097231 */ /* 0x000fce0000000009 */
.L_x_20:
[----:B------:R-:W-:Y:S05]  /*21a0*/  BRA.U !UP1, `(.L_x_21) ;  /* 0x0000000509207547 */ /* 0x000fea000b800000 */
[----:B------:R-:W-:Y:S01]  /*21b0*/  PRMT R16, R50, 0x9910, RZ ;  /* 0x0000991032107816 */ /* 0x000fe200000000ff */
[----:B------:R-:W-:-:S03]  /*21c0*/  UISETP.NE.AND UP3, UPT, UR16, 0x2, UPT ;  /* 0x000000021000788c */ /* 0x000fc6000bf65270 */
[----:B------:R-:W-:-:S13]  /*21d0*/  ISETP.NE.AND P0, PT, R16, RZ, PT ;  /* 0x000000ff1000720c */ /* 0x000fda0003f05270 */
[----:B------:R-:W-:Y:S05]  /*21e0*/  @!P0 BRA `(.L_x_22) ;  /* 0x0000000000548947 */ /* 0x000fea0003800000 */
        /* <DEDUP_REMOVED lines=21> */
.L_x_22:
[----:B------:R-:W-:Y:S05]  /*2340*/  BRA.U !UP3, `(.L_x_21) ;  /* 0x000000010bb87547 */ /* 0x000fea000b800000 */
[----:B------:R-:W-:-:S04]  /*2350*/  PRMT R16, R51, 0x9910, RZ ;  /* 0x0000991033107816 */ /* 0x000fc800000000ff */
[----:B------:R-:W-:-:S13]  /*2360*/  ISETP.NE.AND P0, PT, R16, RZ, PT ;  /* 0x000000ff1000720c */ /* 0x000fda0003f05270 */
[----:B------:R-:W-:Y:S05]  /*2370*/  @!P0 BRA `(.L_x_23) ;  /* 0x0000000000548947 */ /* 0x000fea0003800000 */
[----:B------:R-:W0:Y:S02]  /*2380*/  LDS.128 R16, [UR6] ;  /* 0x00000006ff107984 */ /* 0x000e240008000c00 */
        /* <DEDUP_REMOVED lines=20> */
.L_x_23:
[----:B------:R-:W-:Y:S05]  /*24d0*/  BRA.U UP0, `(.L_x_21) ;  /* 0x0000000100547547 */ /* 0x000fea000b800000 */
[----:B------:R-:W0:Y:S02]  /*24e0*/  LDS.128 R16, [UR6+0x100] ;  /* 0x00010006ff107984 */ /* 0x000e240008000c00 */
[-C--:B0-----:R-:W-:Y:S02]  /*24f0*/  HFMA2 R34, R34, R16.reuse, RZ ;  /* 0x0000001022227231 */ /* 0x081fe400000000ff */
[-C--:B------:R-:W-:Y:S02]  /*2500*/  HFMA2 R36, R36, R16.reuse, RZ.H0_H0 ;  /* 0x0000001024247231 */ /* 0x080fe400000400ff */
[-C--:B------:R-:W-:Y:S02]  /*2510*/  HFMA2 R38, R38, R16.reuse, RZ ;  /* 0x0000001026267231 */ /* 0x080fe400000000ff */
[----:B------:R-:W-:Y:S02]  /*2520*/  HFMA2 R16, R40, R16, RZ.H0_H0 ;  /* 0x0000001028107231 */ /* 0x000fe400000400ff */
[----:B------:R-:W-:-:S02]  /*2530*/  HFMA2 R36, R37, R17, R36 ;  /* 0x0000001125247231 */ /* 0x000fc40000000024 */
[-C--:B------:R-:W-:Y:S02]  /*2540*/  HFMA2 R16, R41, R17.reuse, R16 ;  /* 0x0000001129107231 */ /* 0x080fe40000000010 */
[-C--:B------:R-:W-:Y:S02]  /*2550*/  HFMA2 R34, R35, R17.reuse, R34 ;  /* 0x0000001123227231 */ /* 0x080fe40000000022 */
[-C--:B------:R-:W-:Y:S02]  /*2560*/  HFMA2 R36, R44, R18.reuse, R36 ;  /* 0x000000122c247231 */ /* 0x080fe40000000024 */
[----:B------:R-:W-:Y:S02]  /*2570*/  HFMA2 R38, R39, R17, R38 ;  /* 0x0000001127267231 */ /* 0x000fe40000000026 */
[-C--:B------:R-:W-:Y:S02]  /*2580*/  HFMA2 R34, R42, R18.reuse, R34 ;  /* 0x000000122a227231 */ /* 0x080fe40000000022 */
[----:B------:R-:W-:-:S02]  /*2590*/  HFMA2 R38, R46, R18, R38 ;  /* 0x000000122e267231 */ /* 0x000fc40000000026 */
[----:B------:R-:W-:Y:S02]  /*25a0*/  HFMA2 R18, R48, R18, R16 ;  /* 0x0000001230127231 */ /* 0x000fe40000000010 */
[-C--:B------:R-:W-:Y:S02]  /*25b0*/  HFMA2 R16, R45, R19.reuse, R36 ;  /* 0x000000132d107231 */ /* 0x080fe40000000024 */
[-C--:B------:R-:W-:Y:S02]  /*25c0*/  HFMA2 R18, R49, R19.reuse, R18 ;  /* 0x0000001331127231 */ /* 0x080fe40000000012 */
[-C--:B------:R-:W-:Y:S02]  /*25d0*/  HFMA2 R34, R43, R19.reuse, R34 ;  /* 0x000000132b227231 */ /* 0x080fe40000000022 */
[----:B------:R-:W-:Y:S02]  /*25e0*/  HFMA2 R14, R16, R32, R14 ;  /* 0x00000020100e7231 */ /* 0x000fe4000000000e */
[----:B------:R-:W-:-:S02]  /*25f0*/  HFMA2 R38, R47, R19, R38 ;  /* 0x000000132f267231 */ /* 0x000fc40000000026 */
[----:B------:R-:W-:Y:S02]  /*2600*/  HFMA2 R20, R18, R30, R20 ;  /* 0x0000001e12147231 */ /* 0x000fe40000000014 */
[----:B------:R-:W-:Y:S02]  /*2610*/  HFMA2 R2, R34, R31, R2 ;  /* 0x0000001f22027231 */ /* 0x000fe40000000002 */
[----:B------:R-:W-:-:S07]  /*2620*/  HFMA2 R15, R38, R29, R15 ;  /* 0x0000001d260f7231 */ /* 0x000fce000000000f */
.L_x_21:
[----:B------:R-:W-:-:S05]  /*2630*/  MOV R17, UR10 ;  /* 0x0000000a00117c02 */ /* 0x000fca0008000f00 */
[----:B------:R-:W-:-:S05]  /*2640*/  IMAD.WIDE R54, R17, 0x4, R54 ;  /* 0x0000000411367825 */ /* 0x000fca00078e0236 */
[----:B------:R-:W2:Y:S02]  /*2650*/  LDG.E.128.CONSTANT R16, desc[UR12][R54.64] ;  /* 0x0000000c36107981 */ /* 0x000ea4000c1e9d00 */
[C---:B--2---:R-:W-:Y:S02]  /*2660*/  LOP3.LUT R35, R16.reuse, 0xf000f, RZ, 0xc0, !PT ;  /* 0x000f000f10237812 */ /* 0x044fe400078ec0ff */
[----:B------:R-:W-:Y:S02]  /*2670*/  LOP3.LUT R36, R16, 0xf000f0, RZ, 0xc0, !PT ;  /* 0x00f000f010247812 */ /* 0x000fe400078ec0ff */
[----:B------:R-:W-:Y:S02]  /*2680*/  SHF.R.U32.HI R16, RZ, 0x8, R16 ;  /* 0x00000008ff107819 */ /* 0x000fe40000011610 */
[C---:B------:R-:W-:Y:S02]  /*2690*/  LOP3.LUT R39, R18.reuse, 0xf000f, RZ, 0xc0, !PT ;  /* 0x000f000f12277812 */ /* 0x040fe400078ec0ff */
[----:B------:R-:W-:-:S02]  /*26a0*/  LOP3.LUT R40, R18, 0xf000f0, RZ, 0xc0, !PT ;  /* 0x00f000f012287812 */ /* 0x000fc400078ec0ff */
[----:B------:R-:W-:Y:S02]  /*26b0*/  SHF.R.U32.HI R18, RZ, 0x8, R18 ;  /* 0x00000008ff127819 */ /* 0x000fe40000011612 */
[C---:B------:R-:W-:Y:S02]  /*26c0*/  LOP3.LUT R41, R19.reuse, 0xf000f, RZ, 0xc0, !PT ;  /* 0x000f000f13297812 */ /* 0x040fe400078ec0ff */
[----:B------:R-:W-:Y:S02]  /*26d0*/  LOP3.LUT R42, R19, 0xf000f0, RZ, 0xc0, !PT ;  /* 0x00f000f0132a7812 */ /* 0x000fe400078ec0ff */
[C---:B------:R-:W-:Y:S02]  /*26e0*/  LOP3.LUT R37, R17.reuse, 0xf000f, RZ, 0xc0, !PT ;  /* 0x000f000f11257812 */ /* 0x040fe400078ec0ff */
[----:B------:R-:W-:Y:S02]  /*26f0*/  LOP3.LUT R38, R17, 0xf000f0, RZ, 0xc0, !PT ;  /* 0x00f000f011267812 */ /* 0x000fe400078ec0ff */
[----:B------:R-:W-:-:S02]  /*2700*/  SHF.R.U32.HI R19, RZ, 0x8, R19 ;  /* 0x00000008ff137819 */ /* 0x000fc40000011613 */
[----:B------:R-:W-:Y:S02]  /*2710*/  SHF.R.U32.HI R17, RZ, 0x8, R17 ;  /* 0x00000008ff117819 */ /* 0x000fe40000011611 */
[C---:B------:R-:W-:Y:S02]  /*2720*/  LOP3.LUT R43, R16.reuse, 0xf000f, RZ, 0xc0, !PT ;  /* 0x000f000f102b7812 */ /* 0x040fe400078ec0ff */
[----:B------:R-:W-:Y:S02]  /*2730*/  LOP3.LUT R44, R16, 0xf000f0, RZ, 0xc0, !PT ;  /* 0x00f000f0102c7812 */ /* 0x000fe400078ec0ff */
[----:B------:R-:W-:Y:S02]  /*2740*/  LOP3.LUT R16, R18, 0xf000f, RZ, 0xc0, !PT ;  /* 0x000f000f12107812 */ /* 0x000fe400078ec0ff */
[----:B------:R-:W-:Y:S02]  /*2750*/  LOP3.LUT R35, R35, 0x64006400, RZ, 0xfc, !PT ;  /* 0x6400640023237812 */ /* 0x000fe400078efcff */
[----:B------:R-:W-:-:S02]  /*2760*/  LOP3.LUT R36, R36, 0x64006400, RZ, 0xfc, !PT ;  /* 0x6400640024247812 */ /* 0x000fc400078efcff */
[----:B------:R-:W-:Y:S02]  /*2770*/  LOP3.LUT R34, R19, 0xf000f0, RZ, 0xc0, !PT ;  /* 0x00f000f013227812 */ /* 0x000fe400078ec0ff */
[C---:B------:R-:W-:Y:S02]  /*2780*/  LOP3.LUT R45, R17.reuse, 0xf000f, RZ, 0xc0, !PT ;  /* 0x000f000f112d7812 */ /* 0x040fe400078ec0ff */
[----:B------:R-:W-:Y:S02]  /*2790*/  LOP3.LUT R46, R17, 0xf000f0, RZ, 0xc0, !PT ;  /* 0x00f000f0112e7812 */ /* 0x000fe400078ec0ff */
[----:B------:R-:W-:Y:S02]  /*27a0*/  LOP3.LUT R37, R37, 0x64006400, RZ, 0xfc, !PT ;  /* 0x6400640025257812 */ /* 0x000fe400078efcff */
[----:B------:R-:W-:Y:S02]  /*27b0*/  LOP3.LUT R17, R19, 0xf000f, RZ, 0xc0, !PT ;  /* 0x000f000f13117812 */ /* 0x000fe400078ec0ff */
[----:B------:R-:W-:-:S02]  /*27c0*/  LOP3.LUT R38, R38, 0x64006400, RZ, 0xfc, !PT ;  /* 0x6400640026267812 */ /* 0x000fc400078efcff */
[----:B------:R-:W-:Y:S02]  /*27d0*/  LOP3.LUT R39, R39, 0x64006400, RZ, 0xfc, !PT ;  /* 0x6400640027277812 */ /* 0x000fe400078efcff */
[----:B------:R-:W-:Y:S02]  /*27e0*/  LOP3.LUT R19, R16, 0x64006400, RZ, 0xfc, !PT ;  /* 0x6400640010137812 */ /* 0x000fe400078efcff */
[----:B------:R-:W-:Y:S02]  /*27f0*/  LOP3.LUT R40, R40, 0x64006400, RZ, 0xfc, !PT ;  /* 0x6400640028287812 */ /* 0x000fe400078efcff */
[----:B------:R-:W-:Y:S01]  /*2800*/  LOP3.LUT R16, R34, 0x64006400, RZ, 0xfc, !PT ;  /* 0x6400640022107812 */ /* 0x000fe200078efcff */
[----:B------:R-:W-:Y:S01]  /*2810*/  HADD2 R34, R35, R28 ;  /* 0x0000001c23227230 */ /* 0x000fe20000000000 */
[----:B------:R-:W-:Y:S01]  /*2820*/  LOP3.LUT R41, R41, 0x64006400, RZ, 0xfc, !PT ;  /* 0x6400640029297812 */ /* 0x000fe200078efcff */
[----:B------:R-:W-:Y:S01]  /*2830*/  HFMA2 R35, R36, 0.0625, 0.0625, R27 ;  /* 0x2c002c0024237831 */ /* 0x000fe2000000001b */
[----:B------:R-:W-:Y:S01]  /*2840*/  LOP3.LUT R18, R18, 0xf000f0, RZ, 0xc0, !PT ;  /* 0x00f000f012127812 */ /* 0x000fe200078ec0ff */
[----:B------:R-:W-:Y:S01]  /*2850*/  HADD2 R36, R37, R26 ;  /* 0x0000001a25247230 */ /* 0x000fe20000000000 */
[----:B------:R-:W-:Y:S01]  /*2860*/  LOP3.LUT R42, R42, 0x64006400, RZ, 0xfc, !PT ;  /* 0x640064002a2a7812 */ /* 0x000fe200078efcff */
[----:B------:R-:W-:Y:S01]  /*2870*/  HFMA2 R37, R38, 0.0625, 0.0625, R25 ;  /* 0x2c002c0026257831 */ /* 0x000fe20000000019 */
[----:B------:R-:W-:Y:S01]  /*2880*/  LOP3.LUT R43, R43, 0x64006400, RZ, 0xfc, !PT ;  /* 0x640064002b2b7812 */ /* 0x000fe200078efcff */
[----:B------:R-:W-:Y:S01]  /*2890*/  HFMA2 R38, R39, 1, 1, R24 ;  /* 0x3c003c0027267831 */ /* 0x000fe20000000018 */
        /* <DEDUP_REMOVED lines=9> */
[----:B------:R-:W-:-:S02]  /*2930*/  HFMA2 R43, R44, 0.0625, 0.0625, R27 ;  /* 0x2c002c002c2b7831 */ /* 0x000fc4000000001b */
[----:B------:R-:W-:Y:S02]  /*2940*/  HADD2 R44, R45, R26 ;  /* 0x0000001a2d2c7230 */ /* 0x000fe40000000000 */
[----:B------:R-:W-:Y:S02]  /*2950*/  HFMA2 R45, R46, 0.0625, 0.0625, R25 ;  /* 0x2c002c002e2d7831 */ /* 0x000fe40000000019 */
[----:B------:R-:W-:Y:S02]  /*2960*/  HFMA2 R46, R19, 1, 1, R24 ;  /* 0x3c003c00132e7831 */ /* 0x000fe40000000018 */
[----:B------:R-:W-:Y:S02]  /*2970*/  HADD2 R48, R17, R22 ;  /* 0x0000001611307230 */ /* 0x000fe40000000000 */
[----:B------:R-:W-:Y:S02]  /*2980*/  HFMA2 R47, R18, 0.0625, 0.0625, R23 ;  /* 0x2c002c00122f7831 */ /* 0x000fe40000000017 */
        /* <DEDUP_REMOVED lines=23> */
.L_x_24:
        /* <DEDUP_REMOVED lines=26> */
.L_x_26:
[----:B------:R-:W-:Y:S05]  /*2ca0*/  BRA.U !UP3, `(.L_x_25) ;  /* 0x000000010bb87547 */ /* 0x000fea000b800000 */
[----:B------:R-:W-:-:S04]  /*2cb0*/  PRMT R16, R51, 0x9910, RZ ;  /* 0x0000991033107816 */ /* 0x000fc800000000ff */
[----:B------:R-:W-:-:S13]  /*2cc0*/  ISETP.NE.AND P0, PT, R16, RZ, PT ;  /* 0x000000ff1000720c */ /* 0x000fda0003f05270 */
[----:B------:R-:W-:Y:S05]  /*2cd0*/  @!P0 BRA `(.L_x_27) ;  /* 0x0000000000548947 */ /* 0x000fea0003800000 */
[----:B------:R-:W0:Y:S02]  /*2ce0*/  LDS.128 R16, [UR6+0x10] ;  /* 0x00001006ff107984 */ /* 0x000e240008000c00 */
        /* <DEDUP_REMOVED lines=20> */
.L_x_27:
        /* <DEDUP_REMOVED lines=22> */
.L_x_25:
        /* <DEDUP_REMOVED lines=77> */
.L_x_28:
        /* <DEDUP_REMOVED lines=26> */
.L_x_30:
        /* <DEDUP_REMOVED lines=25> */
.L_x_31:
        /* <DEDUP_REMOVED lines=22> */
.L_x_29:
        /* <DEDUP_REMOVED lines=77> */
.L_x_32:
        /* <DEDUP_REMOVED lines=26> */
.L_x_34:
        /* <DEDUP_REMOVED lines=25> */
.L_x_35:
        /* <DEDUP_REMOVED lines=22> */
.L_x_33:
[----:B------:R-:W-:Y:S01]  /*4250*/  UIADD3 UR14, UPT, UPT, UR14, 0x20, URZ ;  /* 0x000000200e0e7890 */ /* 0x000fe2000fffe0ff */
[----:B------:R-:W-:Y:S01]  /*4260*/  MOV R17, UR10 ;  /* 0x0000000a00117c02 */ /* 0x000fe20008000f00 */
[----:B------:R-:W-:Y:S02]  /*4270*/  UIADD3 UR4, UPT, UPT, UR4, 0x20, URZ ;  /* 0x0000002004047890 */ /* 0x000fe4000fffe0ff */
[----:B------:R-:W-:Y:S02]  /*4280*/  UIADD3 UR6, UPT, UPT, UR6, 0x40, URZ ;  /* 0x0000004006067890 */ /* 0x000fe4000fffe0ff */
[----:B------:R-:W-:Y:S01]  /*4290*/  ISETP.LE.AND P0, PT, R53, UR14, PT ;  /* 0x0000000e35007c0c */ /* 0x000fe2000bf03270 */
[----:B------:R-:W-:-:S12]  /*42a0*/  IMAD.WIDE R54, R17, 0x4, R54 ;  /* 0x0000000411367825 */ /* 0x000fd800078e0236 */
[----:B------:R-:W-:Y:S05]  /*42b0*/  @!P0 BRA `(.L_x_36) ;  /* 0xffffffd400a48947 */ /* 0x000fea000383ffff */
.L_x_18:
[----:B------:R-:W0:Y:S01]  /*42c0*/  S2R R18, SR_CTAID.X ;  /* 0x0000000000127919 */ /* 0x000e220000002500 */
[----:B------:R-:W1:Y:S01]  /*42d0*/  LDC.64 R16, c[0x0][0x3a0] ;  /* 0x0000e800ff107b82 */ /* 0x000e620000000a00 */
[----:B------:R-:W-:Y:S01]  /*42e0*/  USHF.L.U32 UR4, UR8, 0x2, URZ ;  /* 0x0000000208047899 */ /* 0x000fe200080006ff */
[----:B------:R-:W0:Y:S05]  /*42f0*/  S2R R19, SR_TID.X ;  /* 0x0000000000137919 */ /* 0x000e2a0000002100 */
[----:B------:R-:W-:Y:S02]  /*4300*/  MOV R21, UR4 ;  /* 0x0000000400157c02 */ /* 0x000fe40008000f00 */
[----:B0-----:R-:W-:Y:S01]  /*4310*/  LEA R19, R18, R19, 0x7 ;  /* 0x0000001312137211 */ /* 0x001fe200078e38ff */
[----:B------:R-:W-:-:S03]  /*4320*/  HADD2 R18, R12.H0_H0, R12.H1_H1 ;  /* 0x3000000c0c127230 */ /* 0x000fc60000000800 */
[----:B------:R-:W-:Y:S01]  /*4330*/  SHF.L.U32 R12, R19, 0x2, RZ ;  /* 0x00000002130c7819 */ /* 0x000fe200000006ff */
[----:B------:R-:W-:-:S04]  /*4340*/  HADD2 R19, R11.H0_H0, R11.H1_H1 ;  /* 0x3000000b0b137230 */ /* 0x000fc80000000800 */
[----:B------:R-:W-:Y:S01]  /*4350*/  IMAD R11, R21, UR10, R12 ;  /* 0x0000000a150b7c24 */ /* 0x000fe2000f8e020c */
[----:B------:R-:W-:-:S03]  /*4360*/  PRMT R18, R18, 0x5410, R19 ;  /* 0x0000541012127816 */ /* 0x000fc60000000013 */
[----:B-1----:R-:W-:-:S04]  /*4370*/  IMAD.WIDE R16, R11, 0x2, R16 ;  /* 0x000000020b107825 */ /* 0x002fc800078e0210 */
[----:B------:R-:W-:-:S05]  /*4380*/  HMUL2 R19, R18, UR15.H0_H0 ;  /* 0x2000000f12137c32 */ /* 0x000fca0008000000 */
[----:B------:R0:W-:Y:S01]  /*4390*/  ATOM.E.ADD.F16x2.RN.STRONG.GPU P0, RZ, desc[UR12][R16.64], R19 ;  /* 0x8000001310ff79a2 */ /* 0x0001e2000c10e10c */
[----:B------:R-:W-:Y:S01]  /*43a0*/  HADD2 R10, R10.H0_H0, R10.H1_H1 ;  /* 0x3000000a0a0a7230 */ /* 0x000fe20000000800 */
[----:B------:R-:W-:Y:S01]  /*43b0*/  UIADD3 UR4, UPT, UPT, -UR4, UR9, URZ ;  /* 0x0000000904047290 */ /* 0x000fe2000fffe1ff */
[----:B------:R-:W-:Y:S01]  /*43c0*/  HADD2 R9, R9.H0_H0, R9.H1_H1 ;  /* 0x3000000909097230 */ /* 0x000fe20000000800 */
[----:B------:R-:W-:Y:S02]  /*43d0*/  BSSY.RECONVERGENT B0, `(.L_x_37) ;  /* 0x0000011000007945 */ /* 0x000fe40003800200 */
[----:B------:R-:W-:Y:S02]  /*43e0*/  UISETP.NE.AND UP0, UPT, UR4, 0x1, UPT ;  /* 0x000000010400788c */ /* 0x000fe4000bf05270 */
[----:B------:R-:W-:-:S05]  /*43f0*/  PRMT R10, R10, 0x5410, R9 ;  /* 0x000054100a0a7816 */ /* 0x000fca0000000009 */
[----:B------:R-:W-:Y:S01]  /*4400*/  HMUL2 R21, R10, UR15.H0_H0 ;  /* 0x2000000f0a157c32 */ /* 0x000fe20008000000 */
[----:B0-----:R-:W-:Y:S06]  /*4410*/  @P0 BRA `(.L_x_38) ;  /* 0x0000000000300947 */ /* 0x001fec0003800000 */
[----:B------:R-:W0:Y:S02]  /*4420*/  QSPC.E.S P0, RZ, [R16] ;  /* 0x0000000010ff73aa */ /* 0x000e240000000500 */
[----:B0-----:R-:W-:Y:S05]  /*4430*/  @!P0 BRA `(.L_x_39) ;  /* 0x00000000001c8947 */ /* 0x001fea0003800000 */
[----:B------:R-:W-:-:S04]  /*4440*/  MOV R10, R16 ;  /* 0x00000010000a7202 */ /* 0x000fc80000000f00 */
[----:B------:R-:W-:-:S07]  /*4450*/  MOV R9, R10 ;  /* 0x0000000a00097202 */ /* 0x000fce0000000f00 */
.L_x_40:
[----:B------:R-:W0:Y:S02]  /*4460*/  LDS R10, [R9] ;  /* 0x00000000090a7984 */ /* 0x000e240000000800 */
[----:B0-----:R-:W-:-:S05]  /*4470*/  HFMA2 R11, R10, 1, 1, R19 ;  /* 0x3c003c000a0b7831 */ /* 0x001fca0000000013 */
[----:B------:R-:W0:Y:S02]  /*4480*/  ATOMS.CAST.SPIN P0, [R9], R10, R11 ;  /* 0x0000000a0900758d */ /* 0x000e24000180000b */
[----:B0-----:R-:W-:Y:S05]  /*4490*/  @!P0 BRA `(.L_x_40) ;  /* 0xfffffffc00f08947 */ /* 0x001fea000383ffff */
[----:B------:R-:W-:Y:S05]  /*44a0*/  BRA `(.L_x_38) ;  /* 0x00000000000c7947 */ /* 0x000fea0003800000 */
.L_x_39:
[----:B------:R-:W2:Y:S02]  /*44b0*/  LD.E R9, desc[UR12][R16.64] ;  /* 0x0000000c10097980 */ /* 0x000ea4000c101900 */
[----:B--2---:R-:W-:-:S05]  /*44c0*/  IADD3 R9, PT, PT, R19, R9, RZ ;  /* 0x0000000913097210 */ /* 0x004fca0007ffe0ff */
[----:B------:R0:W-:Y:S02]  /*44d0*/  ST.E desc[UR12][R16.64], R9 ;  /* 0x0000000910007985 */ /* 0x0001e4000c10190c */
.L_x_38:
[----:B------:R-:W-:Y:S05]  /*44e0*/  BSYNC.RECONVERGENT B0 ;  /* 0x0000000000007941 */ /* 0x000fea0003800200 */
.L_x_37:
[----:B------:R1:W-:Y:S01]  /*44f0*/  ATOM.E.ADD.F16x2.RN.STRONG.GPU P0, RZ, desc[UR12][R16.64+0x4], R21 ;  /* 0x8000041510ff79a2 */ /* 0x0003e2000c10e10c */
[----:B------:R-:W-:Y:S04]  /*4500*/  BSSY.RECONVERGENT B0, `(.L_x_41) ;  /* 0x000000e000007945 */ /* 0x000fe80003800200 */
[----:B-1----:R-:W-:Y:S05]  /*4510*/  @P0 BRA `(.L_x_42) ;  /* 0x0000000000300947 */ /* 0x002fea0003800000 */
[----:B------:R-:W1:Y:S02]  /*4520*/  QSPC.E.S P0, RZ, [R16+0x4] ;  /* 0x0000040010ff73aa */ /* 0x000e640000000500 */
[----:B-1----:R-:W-:Y:S05]  /*4530*/  @!P0 BRA `(.L_x_43) ;  /* 0x00000000001c8947 */ /* 0x002fea0003800000 */
[----:B------:R-:W-:-:S04]  /*4540*/  MOV R10, R16 ;  /* 0x00000010000a7202 */ /* 0x000fc80000000f00 */
[----:B0-----:R-:W-:-:S07]  /*4550*/  MOV R9, R10 ;  /* 0x0000000a00097202 */ /* 0x001fce0000000f00 */
.L_x_44:
[----:B------:R-:W0:Y:S02]  /*4560*/  LDS R10, [R9+0x4] ;  /* 0x00000400090a7984 */ /* 0x000e240000000800 */
[----:B0-----:R-:W-:-:S05]  /*4570*/  HADD2 R11, R10, R21 ;  /* 0x000000150a0b7230 */ /* 0x001fca0000000000 */
[----:B------:R-:W0:Y:S02]  /*4580*/  ATOMS.CAST.SPIN P0, [R9+0x4], R10, R11 ;  /* 0x0000040a0900758d */ /* 0x000e24000180000b */
[----:B0-----:R-:W-:Y:S05]  /*4590*/  @!P0 BRA `(.L_x_44) ;  /* 0xfffffffc00f08947 */ /* 0x001fea000383ffff */
[----:B------:R-:W-:Y:S05]  /*45a0*/  BRA `(.L_x_42) ;  /* 0x00000000000c7947 */ /* 0x000fea0003800000 */
.L_x_43:
[----:B0-----:R-:W2:Y:S02]  /*45b0*/  LD.E R9, desc[UR12][R16.64+0x4] ;  /* 0x0000040c10097980 */ /* 0x001ea4000c101900 */
[----:B--2---:R-:W-:-:S05]  /*45c0*/  IADD3 R9, PT, PT, R21, R9, RZ ;  /* 0x0000000915097210 */ /* 0x004fca0007ffe0ff */
[----:B------:R1:W-:Y:S02]  /*45d0*/  ST.E desc[UR12][R16.64+0x4], R9 ;  /* 0x0000040910007985 */ /* 0x0003e4000c10190c */
.L_x_42:
[----:B------:R-:W-:Y:S05]  /*45e0*/  BSYNC.RECONVERGENT B0 ;  /* 0x0000000000007941 */ /* 0x000fea0003800200 */
.L_x_41:
[----:B------:R-:W-:-:S13]  /*45f0*/  PLOP3.LUT P0, PT, PT, PT, UP0, 0x80, 0x8 ;  /* 0x000000000008781c */ /* 0x000fda0003f0f008 */
[----:B------:R-:W-:Y:S05]  /*4600*/  @!P0 EXIT ;  /* 0x000000000000894d */ /* 0x000fea0003800000 */
[----:B------:R-:W-:Y:S01]  /*4610*/  HADD2 R0, R0.H0_H0, R0.H1_H1 ;  /* 0x3000000000007230 */ /* 0x000fe20000000800 */
[----:B01----:R-:W-:Y:S01]  /*4620*/  MOV R9, UR10 ;  /* 0x0000000a00097c02 */ /* 0x003fe20008000f00 */
[----:B------:R-:W-:-:S04]  /*4630*/  HADD2 R13, R13.H0_H0, R13.H1_H1 ;  /* 0x3000000d0d0d7230 */ /* 0x000fc80000000800 */
[----:B------:R-:W-:Y:S01]  /*4640*/  IMAD.WIDE R16, R9, 0x2, R16 ;  /* 0x0000000209107825 */ /* 0x000fe200078e0210 */
[----:B------:R-:W-:-:S05]  /*4650*/  PRMT R0, R0, 0x5410, R13 ;  /* 0x0000541000007816 */ /* 0x000fca000000000d */
[----:B------:R-:W-:-:S05]  /*4660*/  HMUL2 R11, R0, R50.H0_H0 ;  /* 0x20000032000b7232 */ /* 0x000fca0000000000 */
[----:B------:R0:W-:Y:S01]  /*4670*/  ATOM.E.ADD.F16x2.RN.STRONG.GPU P0, RZ, desc[UR12][R16.64], R11 ;  /* 0x8000000b10ff79a2 */ /* 0x0001e2000c10e10c */
[----:B------:R-:W-:Y:S01]  /*4680*/  HADD2 R8, R8.H0_H0, R8.H1_H1 ;  /* 0x3000000808087230 */ /* 0x000fe20000000800 */
[----:B------:R-:W-:Y:S01]  /*4690*/  BSSY.RECONVERGENT B0, `(.L_x_45) ;  /* 0x0000011000007945 */ /* 0x000fe20003800200 */
[----:B------:R-:W-:-:S05]  /*46a0*/  HADD2 R7, R7.H0_H0, R7.H1_H1 ;  /* 0x3000000707077230 */ /* 0x000fca0000000800 */
[----:B------:R-:W-:-:S05]  /*46b0*/  PRMT R8, R8, 0x5410, R7 ;  /* 0x0000541008087816 */ /* 0x000fca0000000007 */
[----:B------:R-:W-:Y:S01]  /*46c0*/  HMUL2 R13, R8, R50.H0_H0 ;  /* 0x20000032080d7232 */ /* 0x000fe20000000000 */
[----:B0-----:R-:W-:Y:S06]  /*46d0*/  @P0 BRA `(.L_x_46) ;  /* 0x0000000000300947 */ /* 0x001fec0003800000 */
[----:B------:R-:W0:Y:S02]  /*46e0*/  QSPC.E.S P0, RZ, [R16] ;  /* 0x0000000010ff73aa */ /* 0x000e240000000500 */
[----:B0-----:R-:W-:Y:S05]  /*46f0*/  @!P0 BRA `(.L_x_47) ;  /* 0x00000000001c8947 */ /* 0x001fea0003800000 */
[----:B------:R-:W-:-:S04]  /*4700*/  MOV R8, R16 ;  /* 0x0000001000087202 */ /* 0x000fc80000000f00 */
[----:B------:R-:W-:-:S07]  /*4710*/  MOV R0, R8 ;  /* 0x0000000800007202 */ /* 0x000fce0000000f00 */
.L_x_48:
[----:B------:R-:W0:Y:S02]  /*4720*/  LDS R8, [R0] ;  /* 0x0000000000087984 */ /* 0x000e240000000800 */
[----:B0-----:R-:W-:-:S05]  /*4730*/  HFMA2 R9, R8, 1, 1, R11 ;  /* 0x3c003c0008097831 */ /* 0x001fca000000000b */
[----:B------:R-:W0:Y:S02]  /*4740*/  ATOMS.CAST.SPIN P0, [R0], R8, R9 ;  /* 0x000000080000758d */ /* 0x000e240001800009 */
[----:B0-----:R-:W-:Y:S05]  /*4750*/  @!P0 BRA `(.L_x_48) ;  /* 0xfffffffc00f08947 */ /* 0x001fea000383ffff */
[----:B------:R-:W-:Y:S05]  /*4760*/  BRA `(.L_x_46) ;  /* 0x00000000000c7947 */ /* 0x000fea0003800000 */
.L_x_47:
[----:B------:R-:W2:Y:S02]  /*4770*/  LD.E R0, desc[UR12][R16.64] ;  /* 0x0000000c10007980 */ /* 0x000ea4000c101900 */
[----:B--2---:R-:W-:-:S05]  /*4780*/  IADD3 R7, PT, PT, R11, R0, RZ ;  /* 0x000000000b077210 */ /* 0x004fca0007ffe0ff */
[----:B------:R0:W-:Y:S02]  /*4790*/  ST.E desc[UR12][R16.64], R7 ;  /* 0x0000000710007985 */ /* 0x0001e4000c10190c */
.L_x_46:
[----:B------:R-:W-:Y:S05]  /*47a0*/  BSYNC.RECONVERGENT B0 ;  /* 0x0000000000007941 */ /* 0x000fea0003800200 */
.L_x_45:
[----:B------:R1:W-:Y:S01]  /*47b0*/  ATOM.E.ADD.F16x2.RN.STRONG.GPU P0, RZ, desc[UR12][R16.64+0x4], R13 ;  /* 0x8000040d10ff79a2 */ /* 0x0003e2000c10e10c */
[----:B------:R-:W-:Y:S04]  /*47c0*/  BSSY.RECONVERGENT B0, `(.L_x_49) ;  /* 0x000000e000007945 */ /* 0x000fe80003800200 */
[----:B-1----:R-:W-:Y:S05]  /*47d0*/  @P0 BRA `(.L_x_50) ;  /* 0x0000000000300947 */ /* 0x002fea0003800000 */
[----:B------:R-:W1:Y:S02]  /*47e0*/  QSPC.E.S P0, RZ, [R16+0x4] ;  /* 0x0000040010ff73aa */ /* 0x000e640000000500 */
[----:B-1----:R-:W-:Y:S05]  /*47f0*/  @!P0 BRA `(.L_x_51) ;  /* 0x00000000001c8947 */ /* 0x002fea0003800000 */
[----:B------:R-:W-:-:S04]  /*4800*/  MOV R8, R16 ;  /* 0x0000001000087202 */ /* 0x000fc80000000f00 */
[----:B------:R-:W-:-:S07]  /*4810*/  MOV R0, R8 ;  /* 0x0000000800007202 */ /* 0x000fce0000000f00 */
.L_x_52:
[----:B------:R-:W1:Y:S02]  /*4820*/  LDS R8, [R0+0x4] ;  /* 0x0000040000087984 */ /* 0x000e640000000800 */
[----:B-1----:R-:W-:-:S05]  /*4830*/  HADD2 R9, R8, R13 ;  /* 0x0000000d08097230 */ /* 0x002fca0000000000 */
[----:B------:R-:W1:Y:S02]  /*4840*/  ATOMS.CAST.SPIN P0, [R0+0x4], R8, R9 ;  /* 0x000004080000758d */ /* 0x000e640001800009 */
[----:B-1----:R-:W-:Y:S05]  /*4850*/  @!P0 BRA `(.L_x_52) ;  /* 0xfffffffc00f08947 */ /* 0x002fea000383ffff */
[----:B------:R-:W-:Y:S05]  /*4860*/  BRA `(.L_x_50) ;  /* 0x00000000000c7947 */ /* 0x000fea0003800000 */
.L_x_51:
[----:B------:R-:W0:Y:S02]  /*4870*/  LD.E R0, desc[UR12][R16.64+0x4] ;  /* 0x0000040c10007980 */ /* 0x000e24000c101900 */
[----:B0-----:R-:W-:-:S05]  /*4880*/  IADD3 R7, PT, PT, R13, R0, RZ ;  /* 0x000000000d077210 */ /* 0x001fca0007ffe0ff */
[----:B------:R1:W-:Y:S02]  /*4890*/  ST.E desc[UR12][R16.64+0x4], R7 ;  /* 0x0000040710007985 */ /* 0x0003e4000c10190c */
.L_x_50:
[----:B------:R-:W-:Y:S05]  /*48a0*/  BSYNC.RECONVERGENT B0 ;  /* 0x0000000000007941 */ /* 0x000fea0003800200 */
.L_x_49:
[----:B------:R-:W-:-:S06]  /*48b0*/  UISETP.NE.AND UP0, UPT, UR4, 0x2, UPT ;  /* 0x000000020400788c */ /* 0x000fcc000bf05270 */
        /* <DEDUP_REMOVED lines=19> */
.L_x_56:
[----:B------:R-:W0:Y:S02]  /*49f0*/  LDS R4, [R0] ;  /* 0x0000000000047984 */ /* 0x000e240000000800 */
[----:B0-----:R-:W-:-:S05]  /*4a00*/  HFMA2 R5, R4, 1, 1, R7 ;  /* 0x3c003c0004057831 */ /* 0x001fca0000000007 */
[----:B------:R-:W0:Y:S02]  /*4a10*/  ATOMS.CAST.SPIN P0, [R0], R4, R5 ;  /* 0x000000040000758d */ /* 0x000e240001800005 */
[----:B0-----:R-:W-:Y:S05]  /*4a20*/  @!P0 BRA `(.L_x_56) ;  /* 0xfffffffc00f08947 */ /* 0x001fea000383ffff */
[----:B------:R-:W-:Y:S05]  /*4a30*/  BRA `(.L_x_54) ;  /* 0x00000000000c7947 */ /* 0x000fea0003800000 */
.L_x_55:
[----:B------:R-:W2:Y:S02]  /*4a40*/  LD.E R0, desc[UR12][R16.64] ;  /* 0x0000000c10007980 */ /* 0x000ea4000c101900 */
[----:B--2---:R-:W-:-:S05]  /*4a50*/  IADD3 R3, PT, PT, R7, R0, RZ ;  /* 0x0000000007037210 */ /* 0x004fca0007ffe0ff */
[----:B------:R0:W-:Y:S02]  /*4a60*/  ST.E desc[UR12][R16.64], R3 ;  /* 0x0000000310007985 */ /* 0x0001e4000c10190c */
.L_x_54:
[----:B------:R-:W-:Y:S05]  /*4a70*/  BSYNC.RECONVERGENT B0 ;  /* 0x0000000000007941 */ /* 0x000fea0003800200 */
.L_x_53:
[----:B------:R1:W-:Y:S01]  /*4a80*/  ATOM.E.ADD.F16x2.RN.STRONG.GPU P0, RZ, desc[UR12][R16.64+0x4], R51 ;  /* 0x8000043310ff79a2 */ /* 0x0003e2000c10e10c */
[----:B------:R-:W-:Y:S04]  /*4a90*/  BSSY.RECONVERGENT B0, `(.L_x_57) ;  /* 0x000000e000007945 */ /* 0x000fe80003800200 */
[----:B-1----:R-:W-:Y:S05]  /*4aa0*/  @P0 BRA `(.L_x_58) ;  /* 0x0000000000300947 */ /* 0x002fea0003800000 */
[----:B------:R-:W1:Y:S02]  /*4ab0*/  QSPC.E.S P0, RZ, [R16+0x4] ;  /* 0x0000040010ff73aa */ /* 0x000e640000000500 */
[----:B-1----:R-:W-:Y:S05]  /*4ac0*/  @!P0 BRA `(.L_x_59) ;  /* 0x00000000001c8947 */ /* 0x002fea0003800000 */
[----:B------:R-:W-:-:S04]  /*4ad0*/  MOV R4, R16 ;  /* 0x0000001000047202 */ /* 0x000fc80000000f00 */
[----:B------:R-:W-:-:S07]  /*4ae0*/  MOV R0, R4 ;  /* 0x0000000400007202 */ /* 0x000fce0000000f00 */
.L_x_60:
[----:B------:R-:W1:Y:S02]  /*4af0*/  LDS R4, [R0+0x4] ;  /* 0x0000040000047984 */ /* 0x000e640000000800 */
[----:B-1----:R-:W-:-:S05]  /*4b00*/  HADD2 R5, R4, R51 ;  /* 0x0000003304057230 */ /* 0x002fca0000000000 */
[----:B------:R-:W1:Y:S02]  /*4b10*/  ATOMS.CAST.SPIN P0, [R0+0x4], R4, R5 ;  /* 0x000004040000758d */ /* 0x000e640001800005 */
[----:B-1----:R-:W-:Y:S05]  /*4b20*/  @!P0 BRA `(.L_x_60) ;  /* 0xfffffffc00f08947 */ /* 0x002fea000383ffff */
[----:B------:R-:W-:Y:S05]  /*4b30*/  BRA `(.L_x_58) ;  /* 0x00000000000c7947 */ /* 0x000fea0003800000 */
.L_x_59:
[----:B------:R-:W0:Y:S02]  /*4b40*/  LD.E R0, desc[UR12][R16.64+0x4] ;  /* 0x0000040c10007980 */ /* 0x000e24000c101900 */
[----:B0-----:R-:W-:-:S05]  /*4b50*/  IADD3 R3, PT, PT, R51, R0, RZ ;  /* 0x0000000033037210 */ /* 0x001fca0007ffe0ff */
[----:B------:R1:W-:Y:S02]  /*4b60*/  ST.E desc[UR12][R16.64+0x4], R3 ;  /* 0x0000040310007985 */ /* 0x0003e4000c10190c */
.L_x_58:
[----:B------:R-:W-:Y:S05]  /*4b70*/  BSYNC.RECONVERGENT B0 ;  /* 0x0000000000007941 */ /* 0x000fea0003800200 */
.L_x_57:
        /* <DEDUP_REMOVED lines=20> */
.L_x_64:
[----:B------:R-:W0:Y:S02]  /*4cc0*/  LDS R2, [R0] ;  /* 0x0000000000027984 */ /* 0x000e240000000800 */
[----:B0-----:R-:W-:-:S05]  /*4cd0*/  HFMA2 R3, R2, 1, 1, R5 ;  /* 0x3c003c0002037831 */ /* 0x001fca0000000005 */
[----:B------:R-:W0:Y:S02]  /*4ce0*/  ATOMS.CAST.SPIN P0, [R0], R2, R3 ;  /* 0x000000020000758d */ /* 0x000e240001800003 */
[----:B0-----:R-:W-:Y:S05]  /*4cf0*/  @!P0 BRA `(.L_x_64) ;  /* 0xfffffffc00f08947 */ /* 0x001fea000383ffff */
[----:B------:R-:W-:Y:S05]  /*4d00*/  BRA `(.L_x_62) ;  /* 0x00000000000c7947 */ /* 0x000fea0003800000 */
.L_x_63:
[----:B------:R-:W2:Y:S02]  /*4d10*/  LD.E R0, desc[UR12][R16.64] ;  /* 0x0000000c10007980 */ /* 0x000ea4000c101900 */
[----:B--2---:R-:W-:-:S05]  /*4d20*/  IADD3 R3, PT, PT, R5, R0, RZ ;  /* 0x0000000005037210 */ /* 0x004fca0007ffe0ff */
[----:B------:R0:W-:Y:S02]  /*4d30*/  ST.E desc[UR12][R16.64], R3 ;  /* 0x0000000310007985 */ /* 0x0001e4000c10190c */
.L_x_62:
[----:B------:R-:W-:Y:S05]  /*4d40*/  BSYNC.RECONVERGENT B0 ;  /* 0x0000000000007941 */ /* 0x000fea0003800200 */
.L_x_61:
[----:B------:R1:W-:Y:S02]  /*4d50*/  ATOM.E.ADD.F16x2.RN.STRONG.GPU P0, RZ, desc[UR12][R16.64+0x4], R15 ;  /* 0x8000040f10ff79a2 */ /* 0x0003e4000c10e10c */
[----:B-1----:R-:W-:Y:S05]  /*4d60*/  @P0 EXIT ;  /* 0x000000000000094d */ /* 0x002fea0003800000 */
[----:B------:R-:W1:Y:S02]  /*4d70*/  QSPC.E.S P0, RZ, [R16+0x4] ;  /* 0x0000040010ff73aa */ /* 0x000e640000000500 */
[----:B-1----:R-:W-:Y:S05]  /*4d80*/  @!P0 BRA `(.L_x_65) ;  /* 0x00000000001c8947 */ /* 0x002fea0003800000 */
[----:B------:R-:W-:-:S04]  /*4d90*/  MOV R2, R16 ;  /* 0x0000001000027202 */ /* 0x000fc80000000f00 */
[----:B------:R-:W-:-:S07]  /*4da0*/  MOV R0, R2 ;  /* 0x0000000200007202 */ /* 0x000fce0000000f00 */
.L_x_66:
[----:B------:R-:W0:Y:S02]  /*4db0*/  LDS R2, [R0+0x4] ;  /* 0x0000040000027984 */ /* 0x000e240000000800 */
[----:B0-----:R-:W-:-:S05]  /*4dc0*/  HADD2 R3, R2, R15 ;  /* 0x0000000f02037230 */ /* 0x001fca0000000000 */
[----:B------:R-:W0:Y:S02]  /*4dd0*/  ATOMS.CAST.SPIN P0, [R0+0x4], R2, R3 ;  /* 0x000004020000758d */ /* 0x000e240001800003 */
[----:B0-----:R-:W-:Y:S05]  /*4de0*/  @!P0 BRA `(.L_x_66) ;  /* 0xfffffffc00f08947 */ /* 0x001fea000383ffff */
[----:B------:R-:W-:Y:S05]  /*4df0*/  EXIT ;  /* 0x000000000000794d */ /* 0x000fea0003800000 */
.L_x_65:
[----:B------:R-:W0:Y:S02]  /*4e00*/  LD.E R0, desc[UR12][R16.64+0x4] ;  /* 0x0000040c10007980 */ /* 0x000e24000c101900 */
[----:B0-----:R-:W-:-:S05]  /*4e10*/  IADD3 R3, PT, PT, R15, R0, RZ ;  /* 0x000000000f037210 */ /* 0x001fca0007ffe0ff */
[----:B------:R-:W-:Y:S01]  /*4e20*/  ST.E desc[UR12][R16.64+0x4], R3 ;  /* 0x0000040310007985 */ /* 0x000fe2000c10190c */
[----:B------:R-:W-:Y:S05]  /*4e30*/  EXIT ;  /* 0x000000000000794d */ /* 0x000fea0003800000 */
.L_x_67:
[----:B------:R-:W-:-:S00]  /*4e40*/  BRA `(.L_x_67) ;  /* 0xfffffffc00fc7947 */ /* 0x000fc0000383ffff */
[----:B------:R-:W-:-:S00]  /*4e50*/  NOP ;  /* 0x0000000000007918 */ /* 0x000fc00000000000 */
        /* <DEDUP_REMOVED lines=10> */
.L_x_179:


//--------------------- .text._Z28gemm_half_q_half_gptq_kernelILi3ELb1ELb1EEvPK6__halfPKjS4_S2_PS0_iiiiiPKtibS2_i --------------------------
	.section	.text._Z28gemm_half_q_half_gptq_kernelILi3ELb1ELb1EEvPK6__halfPKjS4_S2_PS0_iiiiiPKtibS2_i,"ax",@progbits
	.align	128
        .global         _Z28gemm_half_q_half_gptq_kernelILi3ELb1ELb1EEvPK6__halfPKjS4_S2_PS0_iiiiiPKtibS2_i
        .type           _Z28gemm_half_q_half_gptq_kernelILi3ELb1ELb1EEvPK6__halfPKjS4_S2_PS0_iiiiiPKtibS2_i,@function
        .size           _Z28gemm_half_q_half_gptq_kernelILi3ELb1ELb1EEvPK6__halfPKjS4_S2_PS0_iiiiiPKtibS2_i,(.L_x_180 - _Z28gemm_half_q_half_gptq_kernelILi3ELb1ELb1EEvPK6__halfPKjS4_S2_PS0_iiiiiPKtibS2_i)
        .other          _Z28gemm_half_q_half_gptq_kernelILi3ELb1ELb1EEvPK6__halfPKjS4_S2_PS0_iiiiiPKtibS2_i,@"STO_CUDA_ENTRY STV_DEFAULT"
_Z28gemm_half_q_half_gptq_kernelILi3ELb1ELb1EEvPK6__halfPKjS4_S2_PS0_iiiiiPKtibS2_i:
.text._Z28gemm_half_q_half_gptq_kernelILi3ELb1ELb1EEvPK6__halfPKjS4_S2_PS0_iiiiiPKtibS2_i:
        /* <DEDUP_REMOVED lines=11> */
[----:B0-----:R-:W3:Y:S01]  /*00b0*/  LDG.E.U16 R4, desc[UR12][R4.64] ;  /* 0x0000000c04047981 */ /* 0x001ee2000c1e1500 */
[----:B------:R-:W-:-:S06]  /*00c0*/  UISETP.NE.AND UP0, UPT, UR6, 0x1, UPT ;  /* 0x000000010600788c */ /* 0x000fcc000bf05270 */
[----:B------:R-:W0:Y:S01]  /*00d0*/  S2UR UR10, SR_CTAID.Z ;  /* 0x00000000000a79c3 */ /* 0x000e220000002700 */
[----:B------:R-:W-:Y:S02]  /*00e0*/  PRMT R32, RZ, 0x7610, R32 ;  /* 0x00007610ff207816 */ /* 0x000fe40000000020 */
[----:B------:R-:W-:Y:S02]  /*00f0*/  PRMT R31, RZ, 0x7610, R31 ;  /* 0x00007610ff1f7816 */ /* 0x000fe4000000001f */
[----:B------:R-:W-:-:S03]  /*0100*/  PLOP3.LUT P1, PT, PT, PT, UP0, 0x80, 0x8 ;  /* 0x000000000008781c */ /* 0x000fc60003f2f008 */
[----:B------:R-:W4:Y:S01]  /*0110*/  S2UR UR4, SR_CTAID.X ;  /* 0x00000000000479c3 */ /* 0x000f220000002500 */
[----:B---3--:R-:W-:-:S13]  /*0120*/  R2UR UR15, R4 ;  /* 0x00000000040f72ca */ /* 0x008fda00000e0000 */
[----:B------:R-:W-:Y:S01]  /*0130*/  MOV R3, UR15 ;  /* 0x0000000f00037c02 */ /* 0x000fe20008000f00 */
[----:B012-4-:R-:W-:Y:S06]  /*0140*/  @!P1 BRA `(.L_x_68) ;  /* 0x00000000002c9947 */ /* 0x017fec0003800000 */
[----:B------:R-:W0:Y:S01]  /*0150*/  LDC R7, c[0x0][0x3d8] ;  /* 0x0000f600ff077b82 */ /* 0x000e220000000800 */
[----:B------:R-:W-:-:S06]  /*0160*/  UISETP.NE.AND UP0, UPT, UR6, 0x2, UPT ;  /* 0x000000020600788c */ /* 0x000fcc000bf05270 */
[----:B------:R-:W-:Y:S01]  /*0170*/  PLOP3.LUT P0, PT, PT, PT, UP0, 0x80, 0x8 ;  /* 0x000000000008781c */ /* 0x000fe20003f0f008 */
[----:B------:R-:W0:Y:S02]  /*0180*/  LDC.64 R4, c[0x0][0x3d0] ;  /* 0x0000f400ff047b82 */ /* 0x000e240000000a00 */
[----:B0-----:R-:W-:-:S05]  /*0190*/  IMAD.WIDE R4, R7, 0x2, R4 ;  /* 0x0000000207047825 */ /* 0x001fca00078e0204 */
[----:B------:R-:W2:Y:S01]  /*01a0*/  LDG.E.U16 R31, desc[UR12][R4.64] ;  /* 0x0000000c041f7981 */ /* 0x000ea2000c1e1500 */
[----:B------:R-:W-:-:S05]  /*01b0*/  IMAD.WIDE R6, R7, 0x2, R4 ;  /* 0x0000000207067825 */ /* 0x000fca00078e0204 */
[----:B------:R-:W3:Y:S01]  /*01c0*/  @P0 LDG.E.U16 R32, desc[UR12][R6.64] ;  /* 0x0000000c06200981 */ /* 0x000ee2000c1e1500 */
[----:B--2---:R-:W-:-:S04]  /*01d0*/  LOP3.LUT R3, R31, UR15, RZ, 0xfc, !PT ;  /* 0x0000000f1f037c12 */ /* 0x004fc8000f8efcff */
[----:B---3--:R-:W-:-:S04]  /*01e0*/  @P0 LOP3.LUT R8, R32, R3, RZ, 0xfc, !PT ;  /* 0x0000000320080212 */ /* 0x008fc800078efcff */
[----:B------:R-:W-:-:S07]  /*01f0*/  @P0 PRMT R3, R8, 0x7610, R3 ;  /* 0x0000761008030816 */ /* 0x000fce0000000003 */
.L_x_68:
[----:B------:R-:W-:Y:S01]  /*0200*/  PRMT R3, R3, 0x9910, RZ ;  /* 0x0000991003037816 */ /* 0x000fe200000000ff */
[----:B------:R-:W-:Y:S02]  /*0210*/  USHF.L.U32 UR14, UR10, 0x7, URZ ;  /* 0x000000070a0e7899 */ /* 0x000fe400080006ff */
[----:B------:R-:W-:Y:S01]  /*0220*/  UISETP.LT.U32.AND UP0, UPT, UR6, 0x3, UPT ;  /* 0x000000030600788c */ /* 0x000fe2000bf01070 */
[----:B------:R-:W-:-:S03]  /*0230*/  ISETP.NE.AND P0, PT, R3, RZ, PT ;  /* 0x000000ff0300720c */ /* 0x000fc60003f05270 */
[----:B------:R-:W-:-:S04]  /*0240*/  MOV R3, UR14 ;  /* 0x0000000e00037c02 */ /* 0x000fc80008000f00 */
[----:B------:R-:W-:-:S06]  /*0250*/  VIADDMNMX R34, R3, 0x80, R0, PT ;  /* 0x0000008003227846 */ /* 0x000fcc0003800100 */
[----:B------:R-:W-:Y:S05]  /*0260*/  @!P0 EXIT ;  /* 0x000000000000894d */ /* 0x000fea0003800000 */
        /* <DEDUP_REMOVED lines=16> */
[----:B------:R-:W-:-:S04]  /*0370*/  IMAD R4, R0, UR9, RZ ;  /* 0x0000000900047c24 */ /* 0x000fc8000f8e02ff */
[----:B------:R-:W-:-:S05]  /*0380*/  IMAD R7, R4, 0x3, RZ ;  /* 0x0000000304077824 */ /* 0x000fca00078e02ff */
[----:B------:R-:W-:-:S04]  /*0390*/  IADD3 R5, P0, PT, R18, R7, RZ ;  /* 0x0000000712057210 */ /* 0x000fc80007f1e0ff */
[----:B------:R-:W-:Y:S02]  /*03a0*/  LEA.HI.X.SX32 R6, R7, RZ, 0x1, P0 ;  /* 0x000000ff07067211 */ /* 0x000fe400000f0eff */
[----:B0-----:R-:W-:-:S04]  /*03b0*/  LEA R4, P0, R5, UR16, 0x1 ;  /* 0x0000001005047c11 */ /* 0x001fc8000f8008ff */
[----:B------:R-:W-:-:S05]  /*03c0*/  LEA.HI.X R5, R5, UR17, R6, 0x1, P0 ;  /* 0x0000001105057c11 */ /* 0x000fca00080f0c06 */
[----:B------:R-:W2:Y:S01]  /*03d0*/  LDG.E.U16.CONSTANT R4, desc[UR12][R4.64] ;  /* 0x0000000c04047981 */ /* 0x000ea2000c1e9500 */
[----:B------:R-:W-:-:S04]  /*03e0*/  UIADD3 UR7, UPT, UPT, -UR5, 0x1, URZ ;  /* 0x0000000105077890 */ /* 0x000fc8000fffe1ff */
[----:B------:R-:W-:Y:S01]  /*03f0*/  UISETP.NE.AND UP0, UPT, UR7, URZ, UPT ;  /* 0x000000ff0700728c */ /* 0x000fe2000bf05270 */
[----:B--2---:R0:W-:Y:S08]  /*0400*/  STS.U16 [R3], R4 ;  /* 0x0000000403007388 */ /* 0x0041f00000000400 */
[----:B------:R-:W-:Y:S05]  /*0410*/  BRA.U !UP0, `(.L_x_70) ;  /* 0x0000000908707547 */ /* 0x000fea000b800000 */
[----:B------:R-:W-:Y:S01]  /*0420*/  UISETP.GE.AND UP0, UPT, UR7, URZ, UPT ;  /* 0x000000ff0700728c */ /* 0x000fe2000bf06270 */
[----:B------:R-:W-:Y:S01]  /*0430*/  VIADD R12, R3, 0x100 ;  /* 0x00000100030c7836 */ /* 0x000fe20000000000 */
[----:B0-----:R-:W-:-:S07]  /*0440*/  IADD3 R3, PT, PT, R7, R0, RZ ;  /* 0x0000000007037210 */ /* 0x001fce0007ffe0ff */
[----:B------:R-:W-:Y:S05]  /*0450*/  BRA.U UP0, `(.L_x_72) ;  /* 0x0000000100ec7547 */ /* 0x000fea000b800000 */
[----:B------:R-:W-:Y:S01]  /*0460*/  UIADD3 UR8, UPT, UPT, URZ, -UR7, URZ ;  /* 0x80000007ff087290 */ /* 0x000fe2000fffe0ff */
[----:B------:R-:W-:-:S03]  /*0470*/  PLOP3.LUT P0, PT, PT, PT, PT, 0x80, 0x8 ;  /* 0x000000000008781c */ /* 0x000fc60003f0f070 */
[----:B------:R-:W-:-:S09]  /*0480*/  UISETP.GT.AND UP0, UPT, UR8, 0x3, UPT ;  /* 0x000000030800788c */ /* 0x000fd2000bf04270 */
[----:B------:R-:W-:Y:S05]  /*0490*/  BRA.U !UP0, `(.L_x_73) ;  /* 0x0000000108847547 */ /* 0x000fea000b800000 */
[----:B------:R-:W-:-:S13]  /*04a0*/  PLOP3.LUT P0, PT, PT, PT, PT, 0x8, 0x80 ;  /* 0x000000000080781c */ /* 0x000fda0003f0e170 */
.L_x_74:
[C---:B------:R-:W-:Y:S02]  /*04b0*/  IADD3 R5, P2, PT, R18.reuse, R3, RZ ;  /* 0x0000000312057210 */ /* 0x040fe40007f5e0ff */
[CC--:B------:R-:W-:Y:S02]  /*04c0*/  IADD3 R7, PT, PT, R3.reuse, R0.reuse, RZ ;  /* 0x0000000003077210 */ /* 0x0c0fe40007ffe0ff */
[----:B------:R-:W-:Y:S02]  /*04d0*/  LEA.HI.X.SX32 R6, R3, RZ, 0x1, P2 ;  /* 0x000000ff03067211 */ /* 0x000fe400010f0eff */
[----:B------:R-:W-:Y:S02]  /*04e0*/  IADD3 R3, PT, PT, R7, R0, RZ ;  /* 0x0000000007037210 */ /* 0x000fe40007ffe0ff */
[----:B------:R-:W-:Y:S02]  /*04f0*/  LEA R4, P2, R5, UR16, 0x1 ;  /* 0x0000001005047c11 */ /* 0x000fe4000f8408ff */
[----:B------:R-:W-:Y:S01]  /*0500*/  IADD3 R10, P3, PT, R18, R7, RZ ;  /* 0x00000007120a7210 */ /* 0x000fe20007f7e0ff */
[----:B------:R-:W-:Y:S01]  /*0510*/  IMAD.IADD R13, R3, 0x1, R0 ;  /* 0x00000001030d7824 */ /* 0x000fe200078e0200 */
[----:B------:R-:W-:-:S02]  /*0520*/  LEA.HI.X R5, R5, UR17, R6, 0x1, P2 ;  /* 0x0000001105057c11 */ /* 0x000fc400090f0c06 */
[----:B------:R-:W-:Y:S02]  /*0530*/  LEA.HI.X.SX32 R7, R7, RZ, 0x1, P3 ;  /* 0x000000ff07077211 */ /* 0x000fe400018f0eff */
[----:B------:R-:W-:Y:S02]  /*0540*/  IADD3 R9, P4, PT, R18, R3, RZ ;  /* 0x0000000312097210 */ /* 0x000fe40007f9e0ff */
[----:B------:R-:W-:Y:S01]  /*0550*/  LEA R6, P3, R10, UR16, 0x1 ;  /* 0x000000100a067c11 */ /* 0x000fe2000f8608ff */
[----:B------:R-:W2:Y:S01]  /*0560*/  LDG.E.U16.CONSTANT R5, desc[UR12][R4.64] ;  /* 0x0000000c04057981 */ /* 0x000ea2000c1e9500 */
[----:B------:R-:W-:Y:S02]  /*0570*/  IADD3 R11, P2, PT, R18, R13, RZ ;  /* 0x0000000d120b7210 */ /* 0x000fe40007f5e0ff */
[----:B------:R-:W-:Y:S02]  /*0580*/  LEA.HI.X.SX32 R16, R3, RZ, 0x1, P4 ;  /* 0x000000ff03107211 */ /* 0x000fe400020f0eff */
[----:B------:R-:W-:-:S02]  /*0590*/  LEA.HI.X R7, R10, UR17, R7, 0x1, P3 ;  /* 0x000000110a077c11 */ /* 0x000fc400098f0c07 */
[----:B------:R-:W-:Y:S02]  /*05a0*/  LEA.HI.X.SX32 R14, R13, RZ, 0x1, P2 ;  /* 0x000000ff0d0e7211 */ /* 0x000fe400010f0eff */
[----:B------:R-:W-:Y:S02]  /*05b0*/  LEA R8, P4, R9, UR16, 0x1 ;  /* 0x0000001009087c11 */ /* 0x000fe4000f8808ff */
[----:B------:R-:W-:Y:S01]  /*05c0*/  LEA R10, P2, R11, UR16, 0x1 ;  /* 0x000000100b0a7c11 */ /* 0x000fe2000f8408ff */
[----:B------:R-:W3:Y:S01]  /*05d0*/  LDG.E.U16.CONSTANT R7, desc[UR12][R6.64] ;  /* 0x0000000c06077981 */ /* 0x000ee2000c1e9500 */
[----:B------:R-:W-:Y:S02]  /*05e0*/  LEA.HI.X R9, R9, UR17, R16, 0x1, P4 ;  /* 0x0000001109097c11 */ /* 0x000fe4000a0f0c10 */
        /* <DEDUP_REMOVED lines=12> */
.L_x_73:
        /* <DEDUP_REMOVED lines=15> */
[----:B------:R-:W-:Y:S01]  /*07a0*/  IMAD.IADD R3, R9, 0x1, R0 ;  /* 0x0000000109037824 */ /* 0x000fe200078e0200 */
[----:B------:R-:W-:Y:S01]  /*07b0*/  UIADD3 UR7, UPT, UPT, UR7, 0x2, URZ ;  /* 0x0000000207077890 */ /* 0x000fe2000fffe0ff */
[----:B--2---:R-:W-:Y:S04]  /*07c0*/  STS.U16 [R12], R5 ;  /* 0x000000050c007388 */ /* 0x004fe80000000400 */
[----:B---3--:R0:W-:Y:S02]  /*07d0*/  STS.U16 [R12+0x100], R7 ;  /* 0x000100070c007388 */ /* 0x0081e40000000400 */
[----:B0-----:R-:W-:-:S07]  /*07e0*/  IADD3 R12, PT, PT, R12, 0x200, RZ ;  /* 0x000002000c0c7810 */ /* 0x001fce0007ffe0ff */
.L_x_75:
[----:B------:R-:W-:-:S13]  /*07f0*/  ISETP.EQ.AND P2, PT, RZ, UR7, PT ;  /* 0x00000007ff007c0c */ /* 0x000fda000bf42270 */
[----:B------:R-:W-:Y:S05]  /*0800*/  @!P0 BRA P2, `(.L_x_70) ;  /* 0x0000000400748947 */ /* 0x000fea0001000000 */
.L_x_72:
        /* <DEDUP_REMOVED lines=12> */
.L_x_71:
[C---:B------:R-:W-:Y:S01]  /*08d0*/  LEA R4, P0, R18.reuse, UR16, 0x1 ;  /* 0x0000001012047c11 */ /* 0x040fe2000f8008ff */
[----:B------:R-:W0:Y:S03]  /*08e0*/  LDCU.64 UR18, c[0x0][0x380] ;  /* 0x00007000ff1277ac */ /* 0x000e260008000a00 */
[----:B------:R-:W-:-:S05]  /*08f0*/  LEA.HI.X R5, R18, UR17, RZ, 0x1, P0 ;  /* 0x0000001112057c11 */ /* 0x000fca00080f0cff */
[----:B------:R1:W5:Y:S01]  /*0900*/  LDG.E.U16.CONSTANT R16, desc[UR12][R4.64] ;  /* 0x0000000c04107981 */ /* 0x000362000c1e9500 */
[----:B------:R-:W-:Y:S01]  /*0910*/  UIADD3 UR7, UPT, UPT, URZ, -UR5, URZ ;  /* 0x80000005ff077290 */ /* 0x000fe2000fffe0ff */
[----:B------:R-:W-:-:S03]  /*0920*/  IMAD R13, R0, UR9, RZ ;  /* 0x00000009000d7c24 */ /* 0x000fc6000f8e02ff */
[----:B------:R-:W-:Y:S01]  /*0930*/  UISETP.GE.AND UP0, UPT, UR7, URZ, UPT ;  /* 0x000000ff0700728c */ /* 0x000fe2000bf06270 */
[----:B------:R-:W-:-:S08]  /*0940*/  IMAD R13, R13, 0x3, RZ ;  /* 0x000000030d0d7824 */ /* 0x000fd000078e02ff */
[----:B01----:R-:W-:Y:S05]  /*0950*/  BRA.U UP0, `(.L_x_76) ;  /* 0x0000000100f47547 */ /* 0x003fea000b800000 */
[----:B------:R-:W-:Y:S02]  /*0960*/  UIADD3 UR8, UPT, UPT, URZ, -UR7, URZ ;  /* 0x80000007ff087290 */ /* 0x000fe4000fffe0ff */
[----:B------:R-:W-:Y:S02]  /*0970*/  UPLOP3.LUT UP0, UPT, UPT, UPT, UPT, 0x80, 0x8 ;  /* 0x000000000008789c */ /* 0x000fe40003f0f070 */
[----:B------:R-:W-:-:S09]  /*0980*/  UISETP.GT.AND UP1, UPT, UR8, 0x3, UPT ;  /* 0x000000030800788c */ /* 0x000fd2000bf24270 */
[----:B------:R-:W-:Y:S05]  /*0990*/  BRA.U !UP1, `(.L_x_77) ;  /* 0x0000000109887547 */ /* 0x000fea000b800000 */
[----:B------:R-:W0:Y:S01]  /*09a0*/  LDCU.64 UR16, c[0x0][0x380] ;  /* 0x00007000ff1077ac */ /* 0x000e220008000a00 */
[----:B------:R-:W-:-:S11]  /*09b0*/  UPLOP3.LUT UP0, UPT, UPT, UPT, UPT, 0x40, 0x4 ;  /* 0x000000000004789c */ /* 0x000fd60003f0e870 */
.L_x_78:
[----:B------:R-:W-:Y:S01]  /*09c0*/  IMAD.IADD R7, R13, 0x1, R0 ;  /* 0x000000010d077824 */ /* 0x000fe200078e0200 */
[----:B-----5:R-:W-:-:S04]  /*09d0*/  IADD3 R5, P0, PT, R16, R13, RZ ;  /* 0x0000000d10057210 */ /* 0x020fc80007f1e0ff */
[-C--:B------:R-:W-:Y:S02]  /*09e0*/  IADD3 R9, PT, PT, R7, R0.reuse, RZ ;  /* 0x0000000007097210 */ /* 0x080fe40007ffe0ff */
[----:B------:R-:W-:Y:S02]  /*09f0*/  LEA.HI.X.SX32 R6, R13, RZ, 0x1, P0 ;  /* 0x000000ff0d067211 */ /* 0x000fe400000f0eff */
[----:B0-----:R-:W-:Y:S02]  /*0a00*/  LEA R4, P0, R5, UR16, 0x1 ;  /* 0x0000001005047c11 */ /* 0x001fe4000f8008ff */
[----:B------:R-:W-:Y:S02]  /*0a10*/  IADD3 R10, P2, PT, R16, R7, RZ ;  /* 0x00000007100a7210 */ /* 0x000fe40007f5e0ff */
[----:B------:R-:W-:Y:S02]  /*0a20*/  IADD3 R13, PT, PT, R9, R0, RZ ;  /* 0x00000000090d7210 */ /* 0x000fe40007ffe0ff */
[----:B------:R-:W-:-:S02]  /*0a30*/  LEA.HI.X R5, R5, UR17, R6, 0x1, P0 ;  /* 0x0000001105057c11 */ /* 0x000fc400080f0c06 */
[----:B------:R-:W-:Y:S02]  /*0a40*/  LEA.HI.X.SX32 R7, R7, RZ, 0x1, P2 ;  /* 0x000000ff07077211 */ /* 0x000fe400010f0eff */
[----:B------:R-:W-:Y:S01]  /*0a50*/  LEA R6, P0, R10, UR16, 0x1 ;  /* 0x000000100a067c11 */ /* 0x000fe2000f8008ff */
[----:B------:R-:W2:Y:S01]  /*0a60*/  LDG.E.U16.CONSTANT R4, desc[UR12][R4.64] ;  /* 0x0000000c04047981 */ /* 0x000ea2000c1e9500 */
[C---:B------:R-:W-:Y:S02]  /*0a70*/  IADD3 R14, P3, PT, R16.reuse, R9, RZ ;  /* 0x00000009100e7210 */ /* 0x040fe40007f7e0ff */
[----:B------:R-:W-:Y:S02]  /*0a80*/  IADD3 R11, P4, PT, R16, R13, RZ ;  /* 0x0000000d100b7210 */ /* 0x000fe40007f9e0ff */
[----:B------:R-:W-:Y:S02]  /*0a90*/  LEA.HI.X R7, R10, UR17, R7, 0x1, P0 ;  /* 0x000000110a077c11 */ /* 0x000fe400080f0c07 */
[----:B------:R-:W-:-:S02]  /*0aa0*/  LEA.HI.X.SX32 R9, R9, RZ, 0x1, P3 ;  /* 0x000000ff09097211 */ /* 0x000fc400018f0eff */
[C---:B------:R-:W-:Y:S01]  /*0ab0*/  LEA R8, P2, R14.reuse, UR16, 0x1 ;  /* 0x000000100e087c11 */ /* 0x040fe2000f8408ff */
[----:B------:R-:W3:Y:S01]  /*0ac0*/  LDG.E.U16.CONSTANT R6, desc[UR12][R6.64] ;  /* 0x0000000c06067981 */ /* 0x000ee2000c1e9500 */
[----:B------:R-:W-:Y:S02]  /*0ad0*/  LEA.HI.X.SX32 R12, R13, RZ, 0x1, P4 ;  /* 0x000000ff0d0c7211 */ /* 0x000fe400020f0eff */
[C---:B------:R-:W-:Y:S02]  /*0ae0*/  LEA R10, P0, R11.reuse, UR16, 0x1 ;  /* 0x000000100b0a7c11 */ /* 0x040fe4000f8008ff */
[----:B------:R-:W-:Y:S02]  /*0af0*/  LEA.HI.X R9, R14, UR17, R9, 0x1, P2 ;  /* 0x000000110e097c11 */ /* 0x000fe400090f0c09 */
[----:B------:R-:W-:-:S03]  /*0b00*/  LEA.HI.X R11, R11, UR17, R12, 0x1, P0 ;  /* 0x000000110b0b7c11 */ /* 0x000fc600080f0c0c */
        /* <DEDUP_REMOVED lines=9> */
[----:B0-----:R-:W-:Y:S01]  /*0ba0*/  VIADD R3, R3, 0x400 ;  /* 0x0000040003037836 */ /* 0x001fe20000000000 */
[----:B------:R-:W-:Y:S06]  /*0bb0*/  BRA.U !UP1, `(.L_x_78) ;  /* 0xfffffffd09807547 */ /* 0x000fec000b83ffff */
.L_x_77:
        /* <DEDUP_REMOVED lines=12> */
[----:B------:R-:W-:-:S03]  /*0c80*/  LEA.HI.X R7, R7, UR17, R8, 0x1, P2 ;  /* 0x0000001107077c11 */ /* 0x000fc600090f0c08 */
        /* <DEDUP_REMOVED lines=8> */
.L_x_79:
[----:B------:R-:W-:-:S09]  /*0d10*/  UISETP.NE.OR UP0, UPT, UR7, URZ, UP0 ;  /* 0x000000ff0700728c */ /* 0x000fd20008705670 */
[----:B------:R-:W-:Y:S05]  /*0d20*/  BRA.U !UP0, `(.L_x_70) ;  /* 0x00000001082c7547 */ /* 0x000fea000b800000 */
.L_x_76:
[----:B-----5:R-:W-:-:S04]  /*0d30*/  IADD3 R5, P0, PT, R16, R13, RZ ;  /* 0x0000000d10057210 */ /* 0x020fc80007f1e0ff */
[----:B------:R-:W-:Y:S02]  /*0d40*/  LEA.HI.X.SX32 R6, R13, RZ, 0x1, P0 ;  /* 0x000000ff0d067211 */ /* 0x000fe400000f0eff */
[----:B------:R-:W-:-:S04]  /*0d50*/  LEA R4, P0, R5, UR18, 0x1 ;  /* 0x0000001205047c11 */ /* 0x000fc8000f8008ff */
[----:B------:R-:W-:-:S05]  /*0d60*/  LEA.HI.X R5, R5, UR19, R6, 0x1, P0 ;  /* 0x0000001305057c11 */ /* 0x000fca00080f0c06 */
[----:B------:R-:W2:Y:S01]  /*0d70*/  LDG.E.U16.CONSTANT R4, desc[UR12][R4.64] ;  /* 0x0000000c04047981 */ /* 0x000ea2000c1e9500 */
[----:B------:R-:W-:Y:S01]  /*0d80*/  UIADD3 UR7, UPT, UPT, UR7, 0x1, URZ ;  /* 0x0000000107077890 */ /* 0x000fe2000fffe0ff */
[----:B------:R-:W-:-:S03]  /*0d90*/  IMAD.IADD R13, R13, 0x1, R0 ;  /* 0x000000010d0d7824 */ /* 0x000fc600078e0200 */
[----:B------:R-:W-:Y:S01]  /*0da0*/  UISETP.NE.AND UP0, UPT, UR7, URZ, UPT ;  /* 0x000000ff0700728c */ /* 0x000fe2000bf05270 */
[----:B--2---:R0:W-:Y:S02]  /*0db0*/  STS.U16 [R3], R4 ;  /* 0x0000000403007388 */ /* 0x0041e40000000400 */
[----:B0-----:R-:W-:-:S06]  /*0dc0*/  IADD3 R3, PT, PT, R3, 0x100, RZ ;  /* 0x0000010003037810 */ /* 0x001fcc0007ffe0ff */
[----:B------:R-:W-:Y:S05]  /*0dd0*/  BRA.U UP0, `(.L_x_76) ;  /* 0xfffffffd00d47547 */ /* 0x000fea000b83ffff */
.L_x_70:
[----:B------:R-:W-:Y:S05]  /*0de0*/  BSYNC.RECONVERGENT B0 ;  /* 0x0000000000007941 */ /* 0x000fea0003800200 */
.L_x_69:
        /* <DEDUP_REMOVED lines=11> */
[----:B------:R-:W-:-:S06]  /*0ea0*/  UIMAD UR7, UR7, 0x3, UR4 ;  /* 0x00000003070778a4 */ /* 0x000fcc000f8e0204 */
[----:B0-----:R-:W-:Y:S01]  /*0eb0*/  LEA R3, R2, UR7, 0x2 ;  /* 0x0000000702037c11 */ /* 0x001fe2000f8e10ff */
[----:B------:R-:W-:Y:S06]  /*0ec0*/  BRA.U UP0, `(.L_x_81) ;  /* 0x00000001008c7547 */ /* 0x000fec000b800000 */
[----:B------:R-:W-:Y:S02]  /*0ed0*/  UIADD3 UR4, UPT, UPT, URZ, -UR5, URZ ;  /* 0x80000005ff047290 */ /* 0x000fe4000fffe0ff */
[----:B------:R-:W-:Y:S02]  /*0ee0*/  UPLOP3.LUT UP0, UPT, UPT, UPT, UPT, 0x80, 0x8 ;  /* 0x000000000008789c */ /* 0x000fe40003f0f070 */
[----:B------:R-:W-:-:S09]  /*0ef0*/  UISETP.GT.AND UP1, UPT, UR4, 0x3, UPT ;  /* 0x000000030400788c */ /* 0x000fd2000bf24270 */
[----:B------:R-:W-:Y:S05]  /*0f00*/  BRA.U !UP1, `(.L_x_82) ;  /* 0x0000000109447547 */ /* 0x000fea000b800000 */
[----:B------:R-:W0:Y:S01]  /*0f10*/  LDC.64 R12, c[0x0][0x3a0] ;  /* 0x0000e800ff0c7b82 */ /* 0x000e220000000a00 */
[----:B------:R-:W-:-:S11]  /*0f20*/  UPLOP3.LUT UP0, UPT, UPT, UPT, UPT, 0x40, 0x4 ;  /* 0x000000000004789c */ /* 0x000fd60003f0e870 */
.L_x_83:
[C---:B-1----:R-:W-:Y:S01]  /*0f30*/  IADD3 R7, PT, PT, R3.reuse, UR11, RZ ;  /* 0x0000000b03077c10 */ /* 0x042fe2000fffe0ff */
[--C-:B0-----:R-:W-:Y:S01]  /*0f40*/  IMAD.WIDE R4, R3, 0x2, R12.reuse ;  /* 0x0000000203047825 */ /* 0x101fe200078e020c */
[----:B------:R-:W-:Y:S02]  /*0f50*/  UIADD3 UR5, UPT, UPT, UR5, 0x4, URZ ;  /* 0x0000000405057890 */ /* 0x000fe4000fffe0ff */
[C---:B------:R-:W-:Y:S01]  /*0f60*/  IADD3 R9, PT, PT, R7.reuse, UR11, RZ ;  /* 0x0000000b07097c10 */ /* 0x040fe2000fffe0ff */
[--C-:B------:R-:W-:Y:S01]  /*0f70*/  IMAD.WIDE R6, R7, 0x2, R12.reuse ;  /* 0x0000000207067825 */ /* 0x100fe200078e020c */
[----:B------:R1:W-:Y:S01]  /*0f80*/  STG.E.64 desc[UR12][R4.64], RZ ;  /* 0x000000ff04007986 */ /* 0x0003e2000c101b0c */
[----:B------:R-:W-:Y:S02]  /*0f90*/  UISETP.GE.AND UP1, UPT, UR5, -0x3, UPT ;  /* 0xfffffffd0500788c */ /* 0x000fe4000bf26270 */
[C---:B------:R-:W-:Y:S01]  /*0fa0*/  VIADD R15, R9.reuse, UR11 ;  /* 0x0000000b090f7c36 */ /* 0x040fe20008000000 */
[----:B------:R1:W-:Y:S01]  /*0fb0*/  STG.E.64 desc[UR12][R6.64], RZ ;  /* 0x000000ff06007986 */ /* 0x0003e2000c101b0c */
[----:B------:R-:W-:-:S03]  /*0fc0*/  IMAD.WIDE R8, R9, 0x2, R12 ;  /* 0x0000000209087825 */ /* 0x000fc600078e020c */
[C---:B------:R-:W-:Y:S01]  /*0fd0*/  IADD3 R3, PT, PT, R15.reuse, UR11, RZ ;  /* 0x0000000b0f037c10 */ /* 0x040fe2000fffe0ff */
[----:B------:R-:W-:Y:S01]  /*0fe0*/  IMAD.WIDE R10, R15, 0x2, R12 ;  /* 0x000000020f0a7825 */ /* 0x000fe200078e020c */
[----:B------:R1:W-:Y:S04]  /*0ff0*/  STG.E.64 desc[UR12][R8.64], RZ ;  /* 0x000000ff08007986 */ /* 0x0003e8000c101b0c */
[----:B------:R1:W-:Y:S01]  /*1000*/  STG.E.64 desc[UR12][R10.64], RZ ;  /* 0x000000ff0a007986 */ /* 0x0003e2000c101b0c */
[----:B------:R-:W-:Y:S05]  /*1010*/  BRA.U !UP1, `(.L_x_83) ;  /* 0xfffffffd09c47547 */ /* 0x000fea000b83ffff */
.L_x_82:
        /* <DEDUP_REMOVED lines=12> */
.L_x_84:
[----:B------:R-:W-:-:S09]  /*10e0*/  UISETP.NE.OR UP0, UPT, UR5, URZ, UP0 ;  /* 0x000000ff0500728c */ /* 0x000fd20008705670 */
[----:B------:R-:W-:Y:S05]  /*10f0*/  BRA.U !UP0, `(.L_x_80) ;  /* 0x00000001081c7547 */ /* 0x000fea000b800000 */
.L_x_81:
[----:B01----:R-:W0:Y:S02]  /*1100*/  LDC.64 R4, c[0x0][0x3a0] ;  /* 0x0000e800ff047b82 */ /* 0x003e240000000a00 */
.L_x_85:
[----:B0-----:R-:W-:Y:S01]  /*1110*/  IMAD.WIDE R6, R3, 0x2, R4 ;  /* 0x0000000203067825 */ /* 0x001fe200078e0204 */
[----:B------:R-:W-:-:S03]  /*1120*/  UIADD3 UR5, UPT, UPT, UR5, 0x1, URZ ;  /* 0x0000000105057890 */ /* 0x000fc6000fffe0ff */
[----:B------:R-:W-:Y:S01]  /*1130*/  VIADD R3, R3, UR11 ;  /* 0x0000000b03037c36 */ /* 0x000fe20008000000 */
[----:B------:R2:W-:Y:S01]  /*1140*/  STG.E.64 desc[UR12][R6.64], RZ ;  /* 0x000000ff06007986 */ /* 0x0005e2000c101b0c */
[----:B------:R-:W-:-:S09]  /*1150*/  UISETP.NE.AND UP0, UPT, UR5, URZ, UPT ;  /* 0x000000ff0500728c */ /* 0x000fd2000bf05270 */
[----:B--2---:R-:W-:Y:S05]  /*1160*/  BRA.U UP0, `(.L_x_85) ;  /* 0xfffffffd00e87547 */ /* 0x004fea000b83ffff */
.L_x_80:
[----:B------:R-:W0:Y:S01]  /*1170*/  LDCU UR7, c[0x0][0x3b8] ;  /* 0x00007700ff0777ac */ /* 0x000e220008000800 */
[----:B-1----:R-:W-:Y:S01]  /*1180*/  IABS R8, UR14 ;  /* 0x0000000e00087c13 */ /* 0x002fe20008000000 */
[----:B------:R-:W1:Y:S03]  /*1190*/  LDCU.64 UR16, c[0x0][0x388] ;  /* 0x00007100ff1077ac */ /* 0x000e660008000a00 */
[----:B------:R-:W-:Y:S02]  /*11a0*/  R2UR UR8, R8 ;  /* 0x00000000080872ca */ /* 0x000fe400000e0000 */
[----:B0-----:R-:W-:-:S04]  /*11b0*/  MOV R3, UR7 ;  /* 0x0000000700037c02 */ /* 0x001fc80008000f00 */
[----:B------:R-:W-:-:S04]  /*11c0*/  IABS R6, R3 ;  /* 0x0000000300067213 */ /* 0x000fc80000000000 */
[----:B------:R-:W0:Y:S08]  /*11d0*/  I2F.RP R3, R6 ;  /* 0x0000000600037306 */ /* 0x000e300000209400 */
[----:B0-----:R-:W0:Y:S02]  /*11e0*/  MUFU.RCP R3, R3 ;  /* 0x0000000300037308 */ /* 0x001e240000001000 */
[----:B0-----:R-:W-:-:S06]  /*11f0*/  IADD3 R4, PT, PT, R3, 0xffffffe, RZ ;  /* 0x0ffffffe03047810 */ /* 0x001fcc0007ffe0ff */
[----:B------:R0:W2:Y:S02]  /*1200*/  F2I.FTZ.U32.TRUNC.NTZ R5, R4 ;  /* 0x0000000400057305 */ /* 0x0000a4000021f000 */
[----:B0-----:R-:W-:-:S05]  /*1210*/  IMAD.MOV.U32 R4, RZ, RZ, RZ ;  /* 0x000000ffff047224 */ /* 0x001fca00078e00ff */
[----:B------:R-:W-:Y:S02]  /*1220*/  R2UR UR4, R4 ;  /* 0x00000000040472ca */ /* 0x000fe400000e0000 */
[----:B--2---:R-:W-:Y:S02]  /*1230*/  R2UR UR5, R5 ;  /* 0x00000000050572ca */ /* 0x004fe400000e0000 */
[----:B------:R-:W-:-:S05]  /*1240*/  IADD3 R7, PT, PT, RZ, -R5, RZ ;  /* 0x80000005ff077210 */ /* 0x000fca0007ffe0ff */
[----:B------:R-:W-:-:S06]  /*1250*/  IMAD R7, R7, R6, RZ ;  /* 0x0000000607077224 */ /* 0x000fcc00078e02ff */
[----:B------:R-:W-:Y:S02]  /*1260*/  IMAD.HI.U32 R7, R5, R7, UR4 ;  /* 0x0000000405077e27 */ /* 0x000fe4000f8e0007 */
[----:B------:R-:W0:Y:S03]  /*1270*/  LDC.64 R4, c[0x0][0x390] ;  /* 0x0000e400ff047b82 */ /* 0x000e260000000a00 */
        /* <DEDUP_REMOVED lines=13> */
[----:B------:R-:W-:-:S04]  /*1350*/  SHF.R.S32.HI R6, RZ, 0x1f, R33 ;  /* 0x0000001fff067819 */ /* 0x000fc80000011421 */
[----:B------:R-:W-:-:S04]  /*1360*/  LEA.HI R6, R6, R33, RZ, 0x3 ;  /* 0x0000002106067211 */ /* 0x000fc800078f18ff */
[----:B------:R-:W-:-:S03]  /*1370*/  SHF.R.S32.HI R29, RZ, 0x3, R6 ;  /* 0x00000003ff1d7819 */ /* 0x000fc60000011406 */
        /* <DEDUP_REMOVED lines=9> */
[----:B------:R-:W-:Y:S02]  /*1410*/  LEA.HI.SX32 R3, R6, R29, 0x1d ;  /* 0x0000001d06037211 */ /* 0x000fe400078feaff */
[----:B------:R-:W2:Y:S03]  /*1420*/  LDC.64 R6, c[0x0][0x398] ;  /* 0x0000e600ff067b82 */ /* 0x000ea60000000a00 */
[----:B0-----:R-:W-:-:S06]  /*1430*/  IMAD.WIDE R4, R3, 0x4, R4 ;  /* 0x0000000403047825 */ /* 0x001fcc00078e0204 */
[----:B------:R-:W3:Y:S01]  /*1440*/  LDG.E.CONSTANT R5, desc[UR12][R4.64] ;  /* 0x0000000c04057981 */ /* 0x000ee2000c1e9900 */
[----:B------:R-:W-:-:S04]  /*1450*/  VIADD R3, R33, UR8 ;  /* 0x0000000821037c36 */ /* 0x000fc80008000000 */
[----:B--2---:R-:W-:-:S05]  /*1460*/  IMAD.WIDE R6, R3, 0x2, R6 ;  /* 0x0000000203067825 */ /* 0x004fca00078e0206 */
[----:B------:R-:W2:Y:S04]  /*1470*/  LDG.E.CONSTANT R17, desc[UR12][R6.64] ;  /* 0x0000000c06117981 */ /* 0x000ea8000c1e9900 */
[----:B------:R0:W4:Y:S01]  /*1480*/  LDG.E.CONSTANT R18, desc[UR12][R6.64+0x4] ;  /* 0x0000040c06127981 */ /* 0x000122000c1e9900 */
[----:B------:R-:W-:Y:S01]  /*1490*/  UIMAD UR4, UR10, UR11, URZ ;  /* 0x0000000b0a0472a4 */ /* 0x000fe2000f8e02ff */
[----:B------:R-:W-:Y:S01]  /*14a0*/  SHF.L.U32 R30, R2, 0x4, RZ ;  /* 0x00000004021e7819 */ /* 0x000fe200000006ff */
[----:B------:R-:W1:Y:S01]  /*14b0*/  I2F.F16 R8, -0x40 ;  /* 0xffffffc000087906 */ /* 0x000e620000200c00 */
[----:B------:R-:W-:Y:S01]  /*14c0*/  SHF.R.S32.HI R2, RZ, 0x1f, R33 ;  /* 0x0000001fff027819 */ /* 0x000fe20000011421 */
[----:B------:R-:W-:Y:S01]  /*14d0*/  USHF.L.U32 UR4, UR4, 0x4, URZ ;  /* 0x0000000404047899 */ /* 0x000fe200080006ff */
[----:B------:R-:W-:-:S02]  /*14e0*/  LOP3.LUT R30, R30, 0x10, RZ, 0xc0, !PT ;  /* 0x000000101e1e7812 */ /* 0x000fc400078ec0ff */
[----:B------:R-:W-:Y:S02]  /*14f0*/  CS2R R10, SRZ ;  /* 0x00000000000a7805 */ /* 0x000fe4000001ff00 */
[----:B------:R-:W-:Y:S01]  /*1500*/  ISETP.LE.AND P0, PT, R0, UR14, PT ;  /* 0x0000000e00007c0c */ /* 0x000fe2000bf03270 */
[----:B------:R-:W-:Y:S01]  /*1510*/  IMAD.MOV.U32 R12, RZ, RZ, RZ ;  /* 0x000000ffff0c7224 */ /* 0x000fe200078e00ff */
[----:B------:R-:W-:Y:S02]  /*1520*/  IADD3 R38, P2, PT, R33, UR4, RZ ;  /* 0x0000000421267c10 */ /* 0x000fe4000ff5e0ff */
[----:B------:R-:W-:-:S04]  /*1530*/  MOV R3, UR4 ;  /* 0x0000000400037c02 */ /* 0x000fc80008000f00 */
[----:B------:R-:W-:Y:S02]  /*1540*/  LEA.HI.X.SX32 R3, R3, R2, 0x1, P2 ;  /* 0x0000000203037211 */ /* 0x000fe400010f0eff */
[----:B-1----:R-:W-:Y:S02]  /*1550*/  R2UR UR9, R8 ;  /* 0x00000000080972ca */ /* 0x002fe400000e0000 */
[----:B------:R-:W-:-:S04]  /*1560*/  LEA R37, P2, R38, UR16, 0x2 ;  /* 0x0000001026257c11 */ /* 0x000fc8000f8410ff */
[----:B------:R-:W-:Y:S02]  /*1570*/  LEA.HI.X R38, R38, UR17, R3, 0x2, P2 ;  /* 0x0000001126267c11 */ /* 0x000fe400090f1403 */
[----:B---3--:R-:W-:-:S04]  /*1580*/  SHF.R.U32.HI R5, RZ, R30, R5 ;  /* 0x0000001eff057219 */ /* 0x008fc80000011605 */
[--C-:B------:R-:W-:Y:S02]  /*1590*/  SHF.R.U32.HI R0, RZ, 0x4, R5.reuse ;  /* 0x00000004ff007819 */ /* 0x100fe40000011605 */
[--C-:B------:R-:W-:Y:S02]  /*15a0*/  SHF.R.U32.HI R2, RZ, 0x8, R5.reuse ;  /* 0x00000008ff027819 */ /* 0x100fe40000011605 */
[----:B0-----:R-:W-:Y:S02]  /*15b0*/  SHF.R.U32.HI R6, RZ, 0xc, R5 ;  /* 0x0000000cff067819 */ /* 0x001fe40000011605 */
[----:B------:R-:W-:Y:S01]  /*15c0*/  LOP3.LUT R14, R0, 0xf, RZ, 0xc0, !PT ;  /* 0x0000000f000e7812 */ /* 0x000fe200078ec0ff */
[----:B------:R-:W-:Y:S01]  /*15d0*/  HFMA2 R0, -RZ, RZ, 0, 0 ;  /* 0x00000000ff007431 */ /* 0x000fe200000001ff */
[----:B------:R-:W-:Y:S02]  /*15e0*/  LOP3.LUT R13, R5, 0xf, RZ, 0xc0, !PT ;  /* 0x0000000f050d7812 */ /* 0x000fe400078ec0ff */
[----:B------:R-:W-:Y:S01]  /*15f0*/  LOP3.LUT R15, R2, 0xf, RZ, 0xc0, !PT ;  /* 0x0000000f020f7812 */ /* 0x000fe200078ec0ff */
[----:B------:R-:W-:Y:S01]  /*1600*/  VIADD R8, R14, 0x1 ;  /* 0x000000010e087836 */ /* 0x000fe20000000000 */
[----:B-----5:R-:W-:-:S02]  /*1610*/  LOP3.LUT R16, R6, 0xf, RZ, 0xc0, !PT ;  /* 0x0000000f06107812 */ /* 0x020fc400078ec0ff */
[----:B------:R-:W-:Y:S02]  /*1620*/  CS2R R2, SRZ ;  /* 0x0000000000027805 */ /* 0x000fe4000001ff00 */
[----:B------:R-:W-:Y:S01]  /*1630*/  IADD3 R4, PT, PT, R13, 0x1, RZ ;  /* 0x000000010d047810 */ /* 0x000fe20007ffe0ff */
[----:B------:R0:W-:Y:S01]  /*1640*/  I2F.F16 R20, R8 ;  /* 0x0000000800147306 */ /* 0x0001e20000200c00 */
[----:B------:R-:W-:Y:S02]  /*1650*/  IADD3 R21, PT, PT, R15, 0x1, RZ ;  /* 0x000000010f157810 */ /* 0x000fe40007ffe0ff */
[----:B------:R-:W-:Y:S02]  /*1660*/  CS2R R6, SRZ ;  /* 0x0000000000067805 */ /* 0x000fe4000001ff00 */
[----:B------:R-:W-:Y:S02]  /*1670*/  IADD3 R22, PT, PT, R16, 0x1, RZ ;  /* 0x0000000110167810 */ /* 0x000fe40007ffe0ff */
[----:B------:R-:W-:-:S02]  /*1680*/  IADD3 R13, PT, PT, R13, 0xe401, RZ ;  /* 0x0000e4010d0d7810 */ /* 0x000fc40007ffe0ff */
[----:B------:R-:W-:Y:S01]  /*1690*/  IADD3 R14, PT, PT, R14, 0xe401, RZ ;  /* 0x0000e4010e0e7810 */ /* 0x000fe20007ffe0ff */
[----:B------:R1:W3:Y:S01]  /*16a0*/  I2F.F16 R19, R4 ;  /* 0x0000000400137306 */ /* 0x0002e20000200c00 */
[----:B------:R-:W-:Y:S02]  /*16b0*/  PRMT R24, R13, 0x5410, R13 ;  /* 0x000054100d187816 */ /* 0x000fe4000000000d */
[----:B0-----:R-:W-:Y:S02]  /*16c0*/  CS2R R8, SRZ ;  /* 0x0000000000087805 */ /* 0x001fe4000001ff00 */
[----:B------:R-:W-:Y:S02]  /*16d0*/  IADD3 R15, PT, PT, R15, 0xe401, RZ ;  /* 0x0000e4010f0f7810 */ /* 0x000fe40007ffe0ff */
[----:B------:R-:W-:Y:S02]  /*16e0*/  IADD3 R16, PT, PT, R16, 0xe401, RZ ;  /* 0x0000e40110107810 */ /* 0x000fe40007ffe0ff */
[----:B--2---:R-:W-:Y:S01]  /*16f0*/  PRMT R27, R17, 0x5410, R17 ;  /* 0x00005410111b7816 */ /* 0x004fe20000000011 */
[----:B------:R0:W2:Y:S01]  /*1700*/  I2F.F16 R35, R21 ;  /* 0x0000001500237306 */ /* 0x0000a20000200c00 */
[----:B-1----:R-:W-:-:S02]  /*1710*/  CS2R R4, SRZ ;  /* 0x0000000000047805 */ /* 0x002fc4000001ff00 */
[----:B------:R-:W-:Y:S02]  /*1720*/  PRMT R28, R17, 0x7632, R17 ;  /* 0x00007632111c7816 */ /* 0x000fe40000000011 */
[C-C-:B----4-:R-:W-:Y:S02]  /*1730*/  PRMT R25, R18.reuse, 0x5410, R18.reuse ;  /* 0x0000541012197816 */ /* 0x150fe40000000012 */
[----:B------:R-:W-:Y:S01]  /*1740*/  PRMT R26, R18, 0x7632, R18 ;  /* 0x00007632121a7816 */ /* 0x000fe20000000012 */
[----:B---3--:R-:W-:Y:S01]  /*1750*/  HADD2 R23, -R19.H0_H0, UR9.H0_H0 ;  /* 0x2000000913177e30 */ /* 0x008fe20008000900 */
[----:B------:R1:W3:Y:S01]  /*1760*/  I2F.F16 R36, R22 ;  /* 0x0000001600247306 */ /* 0x0002e20000200c00 */
[----:B0-----:R-:W-:Y:S01]  /*1770*/  HADD2 R21, -R20.H0_H0, UR9.H0_H0 ;  /* 0x2000000914157e30 */ /* 0x001fe20008000900 */
[----:B------:R-:W-:Y:S01]  /*1780*/  PRMT R20, R15, 0x5410, R15 ;  /* 0x000054100f147816 */ /* 0x000fe2000000000f */
[----:B--2---:R-:W-:Y:S01]  /*1790*/  HADD2 R35, -R35.H0_H0, UR9.H0_H0 ;  /* 0x2000000923237e30 */ /* 0x004fe20008000900 */
[----:B-1----:R-:W-:-:S02]  /*17a0*/  PRMT R22, R14, 0x5410, R14 ;  /* 0x000054100e167816 */ /* 0x002fc4000000000e */
[----:B------:R-:W-:Y:S01]  /*17b0*/  PRMT R14, R16, 0x5410, R16 ;  /* 0x00005410100e7816 */ /* 0x000fe20000000010 */
[----:B---3--:R-:W-:Y:S01]  /*17c0*/  HADD2 R13, -R36.H0_H0, UR9.H0_H0 ;  /* 0x20000009240d7e30 */ /* 0x008fe20008000900 */
[----:B------:R-:W-:Y:S06]  /*17d0*/  @P0 BRA `(.L_x_86) ;  /* 0x0000002400000947 */ /* 0x000fec0003800000 */
[----:B------:R-:W0:Y:S01]  /*17e0*/  S2UR UR8, SR_CgaCtaId ;  /* 0x00000000000879c3 */ /* 0x000e220000008800 */
[----:B------:R-:W-:Y:S01]  /*17f0*/  PRMT R0, R32, 0x9910, RZ ;  /* 0x0000991020007816 */ /* 0x000fe200000000ff */
[----:B------:R-:W-:Y:S01]  /*1800*/  UIADD3 UR4, UPT, UPT, UR14, UR7, URZ ;  /* 0x000000070e047290 */ /* 0x000fe2000fffe0ff */
[----:B------:R-:W-:Y:S01]  /*1810*/  IMAD.MOV.U32 R36, RZ, RZ, R37 ;  /* 0x000000ffff247224 */ /* 0x000fe200078e0025 */
[----:B------:R-:W-:Y:S01]  /*1820*/  MOV R37, R38 ;  /* 0x0000002600257202 */ /* 0x000fe20000000f00 */
[----:B------:R-:W-:Y:S01]  /*1830*/  UMOV UR7, 0x400 ;  /* 0x0000040000077882 */ /* 0x000fe20000000000 */
[----:B------:R-:W-:Y:S01]  /*1840*/  R2UR UR10, R0 ;  /* 0x00000000000a72ca */ /* 0x000fe200000e0000 */
[----:B------:R-:W1:Y:S01]  /*1850*/  LDCU UR11, c[0x0][0x3ac] ;  /* 0x00007580ff0b77ac */ /* 0x000e620008000800 */
[----:B------:R-:W-:Y:S02]  /*1860*/  MOV R15, R35 ;  /* 0x00000023000f7202 */ /* 0x000fe40000000f00 */
[----:B------:R-:W-:-:S09]  /*1870*/  MOV R0, RZ ;  /* 0x000000ff00007202 */ /* 0x000fd20000000f00 */
[----:B------:R-:W-:-:S04]  /*1880*/  UISETP.NE.AND UP0, UPT, UR10, URZ, UPT ;  /* 0x000000ff0a00728c */ /* 0x000fc8000bf05270 */
[----:B------:R-:W-:Y:S02]  /*1890*/  UISETP.EQ.OR UP0, UPT, UR6, 0x2, !UP0 ;  /* 0x000000020600788c */ /* 0x000fe4000c702670 */
[----:B0-----:R-:W-:-:S03]  /*18a0*/  ULEA UR7, UR8, UR7, 0x18 ;  /* 0x0000000708077291 */ /* 0x001fc6000f8ec0ff */
[----:B------:R-:W-:Y:S01]  /*18b0*/  UMOV UR8, UR4 ;  /* 0x0000000400087c82 */ /* 0x000fe20008000000 */
[----:B-1----:R-:W-:-:S12]  /*18c0*/  UIADD3 UR7, UPT, UPT, UR7, 0x120, URZ ;  /* 0x0000012007077890 */ /* 0x002fd8000fffe0ff */
.L_x_100:
[----:B------:R-:W2:Y:S01]  /*18d0*/  LDG.E.128.CONSTANT R16, desc[UR12][R36.64] ;  /* 0x0000000c24107981 */ /* 0x000ea2000c1e9d00 */
[----:B------:R-:W-:Y:S02]  /*18e0*/  UISETP.NE.AND UP1, UPT, UR14, UR8, UPT ;  /* 0x000000080e00728c */ /* 0x000fe4000bf25270 */
[----:B------:R-:W-:Y:S02]  /*18f0*/  UISETP.NE.AND UP3, UPT, UR6, 0x1, UPT ;  /* 0x000000010600788c */ /* 0x000fe4000bf65270 */
[----:B------:R-:W-:-:S04]  /*1900*/  UISETP.NE.AND UP2, UPT, UR15, URZ, UPT ;  /* 0x000000ff0f00728c */ /* 0x000fc8000bf45270 */
[----:B------:R-:W-:Y:S02]  /*1910*/  PLOP3.LUT P1, PT, PT, PT, UP3, 0x80, 0x8 ;  /* 0x000000000008781c */ /* 0x000fe40003f2f038 */
[C---:B--2---:R-:W-:Y:S02]  /*1920*/  LOP3.LUT R41, R18.reuse, 0xf000f, RZ, 0xc0, !PT ;  /* 0x000f000f12297812 */ /* 0x044fe400078ec0ff */
[----:B------:R-:W-:Y:S02]  /*1930*/  LOP3.LUT R35, R18, 0xf000f0, RZ, 0xc0, !PT ;  /* 0x00f000f012237812 */ /* 0x000fe400078ec0ff */
[----:B------:R-:W-:Y:S02]  /*1940*/  SHF.R.U32.HI R38, RZ, 0x8, R18 ;  /* 0x00000008ff267819 */ /* 0x000fe40000011612 */
[C---:B------:R-:W-:Y:S02]  /*1950*/  LOP3.LUT R39, R19.reuse, 0xf000f, RZ, 0xc0, !PT ;  /* 0x000f000f13277812 */ /* 0x040fe400078ec0ff */
[----:B------:R-:W-:-:S02]  /*1960*/  LOP3.LUT R18, R19, 0xf000f0, RZ, 0xc0, !PT ;  /* 0x00f000f013127812 */ /* 0x000fc400078ec0ff */
[C---:B------:R-:W-:Y:S02]  /*1970*/  LOP3.LUT R46, R16.reuse, 0xf000f, RZ, 0xc0, !PT ;  /* 0x000f000f102e7812 */ /* 0x040fe400078ec0ff */
[----:B------:R-:W-:Y:S02]  /*1980*/  LOP3.LUT R45, R16, 0xf000f0, RZ, 0xc0, !PT ;  /* 0x00f000f0102d7812 */ /* 0x000fe400078ec0ff */
[----:B------:R-:W-:Y:S02]  /*1990*/  SHF.R.U32.HI R44, RZ, 0x8, R16 ;  /* 0x00000008ff2c7819 */ /* 0x000fe40000011610 */
[C---:B------:R-:W-:Y:S02]  /*19a0*/  LOP3.LUT R43, R17.reuse, 0xf000f, RZ, 0xc0, !PT ;  /* 0x000f000f112b7812 */ /* 0x040fe400078ec0ff */
[----:B------:R-:W-:Y:S02]  /*19b0*/  LOP3.LUT R40, R17, 0xf000f0, RZ, 0xc0, !PT ;  /* 0x00f000f011287812 */ /* 0x000fe400078ec0ff */
[----:B------:R-:W-:-:S02]  /*19c0*/  SHF.R.U32.HI R42, RZ, 0x8, R17 ;  /* 0x00000008ff2a7819 */ /* 0x000fc40000011611 */
[----:B------:R-:W-:Y:S01]  /*19d0*/  SHF.R.U32.HI R19, RZ, 0x8, R19 ;  /* 0x00000008ff137819 */ /* 0x000fe20000011613 */
[----:B------:R-:W-:Y:S06]  /*19e0*/  BRA.U UP1, `(.L_x_87) ;  /* 0x0000000101bc7547 */ /* 0x000fec000b800000 */
[----:B------:R-:W0:Y:S08]  /*19f0*/  LDC R20, c[0x0][0x3ac] ;  /* 0x0000eb00ff147b82 */ /* 0x000e300000000800 */
[----:B------:R-:W1:Y:S01]  /*1a00*/  LDC.64 R14, c[0x0][0x390] ;  /* 0x0000e400ff0e7b82 */ /* 0x000e620000000a00 */
[----:B0-----:R-:W-:-:S05]  /*1a10*/  IMAD R20, R20, UR5, R20 ;  /* 0x0000000514147c24 */ /* 0x001fca000f8e0214 */
[----:B------:R-:W-:-:S04]  /*1a20*/  SHF.R.S32.HI R13, RZ, 0x1f, R20 ;  /* 0x0000001fff0d7819 */ /* 0x000fc80000011414 */
[----:B------:R-:W-:-:S04]  /*1a30*/  LEA.HI R16, R13, R20, RZ, 0x3 ;  /* 0x000000140d107211 */ /* 0x000fc800078f18ff */
[----:B------:R-:W-:Y:S02]  /*1a40*/  LEA.HI.SX32 R13, R16, R29, 0x1d ;  /* 0x0000001d100d7211 */ /* 0x000fe400078feaff */
[----:B------:R-:W0:Y:S03]  /*1a50*/  LDC.64 R16, c[0x0][0x398] ;  /* 0x0000e600ff107b82 */ /* 0x000e260000000a00 */
[----:B-1----:R-:W-:-:S06]  /*1a60*/  IMAD.WIDE R14, R13, 0x4, R14 ;  /* 0x000000040d0e7825 */ /* 0x002fcc00078e020e */
[----:B------:R-:W2:Y:S01]  /*1a70*/  LDG.E.CONSTANT R15, desc[UR12][R14.64] ;  /* 0x0000000c0e0f7981 */ /* 0x000ea2000c1e9900 */
[----:B------:R-:W-:-:S05]  /*1a80*/  IADD3 R13, PT, PT, R33, R20, RZ ;  /* 0x00000014210d7210 */ /* 0x000fca0007ffe0ff */
[----:B0-----:R-:W-:-:S05]  /*1a90*/  IMAD.WIDE R16, R13, 0x2, R16 ;  /* 0x000000020d107825 */ /* 0x001fca00078e0210 */
[----:B------:R-:W3:Y:S04]  /*1aa0*/  LDG.E.CONSTANT R28, desc[UR12][R16.64] ;  /* 0x0000000c101c7981 */ /* 0x000ee8000c1e9900 */
[----:B------:R0:W4:Y:S01]  /*1ab0*/  LDG.E.CONSTANT R26, desc[UR12][R16.64+0x4] ;  /* 0x0000040c101a7981 */ /* 0x000122000c1e9900 */
[----:B------:R-:W-:Y:S01]  /*1ac0*/  UIADD3 UR5, UPT, UPT, UR5, 0x1, URZ ;  /* 0x0000000105057890 */ /* 0x000fe2000fffe0ff */
[----:B------:R-:W-:Y:S01]  /*1ad0*/  UMOV UR8, UR4 ;  /* 0x0000000400087c82 */ /* 0x000fe20008000000 */
[----:B--2---:R-:W-:-:S04]  /*1ae0*/  SHF.R.U32.HI R13, RZ, R30, R15 ;  /* 0x0000001eff0d7219 */ /* 0x004fc8000001160f */
[----:B------:R-:W-:Y:S02]  /*1af0*/  LOP3.LUT R20, R13, 0xf, RZ, 0xc0, !PT ;  /* 0x0000000f0d147812 */ /* 0x000fe400078ec0ff */
[--C-:B------:R-:W-:Y:S02]  /*1b00*/  SHF.R.U32.HI R21, RZ, 0x4, R13.reuse ;  /* 0x00000004ff157819 */ /* 0x100fe4000001160d */
[--C-:B------:R-:W-:Y:S01]  /*1b10*/  SHF.R.U32.HI R14, RZ, 0x8, R13.reuse ;  /* 0x00000008ff0e7819 */ /* 0x100fe2000001160d */
[----:B------:R-:W-:Y:S01]  /*1b20*/  VIADD R22, R20, 0x1 ;  /* 0x0000000114167836 */ /* 0x000fe20000000000 */
[----:B------:R-:W-:Y:S02]  /*1b30*/  SHF.R.U32.HI R13, RZ, 0xc, R13 ;  /* 0x0000000cff0d7819 */ /* 0x000fe4000001160d */
[----:B------:R-:W-:Y:S02]  /*1b40*/  LOP3.LUT R21, R21, 0xf, RZ, 0xc0, !PT ;  /* 0x0000000f15157812 */ /* 0x000fe400078ec0ff */
[----:B------:R-:W-:Y:S01]  /*1b50*/  LOP3.LUT R13, R13, 0xf, RZ, 0xc0, !PT ;  /* 0x0000000f0d0d7812 */ /* 0x000fe200078ec0ff */
[----:B------:R-:W1:Y:S01]  /*1b60*/  I2F.F16 R22, R22 ;  /* 0x0000001600167306 */ /* 0x000e620000200c00 */
[----:B------:R-:W-:Y:S01]  /*1b70*/  LOP3.LUT R14, R14, 0xf, RZ, 0xc0, !PT ;  /* 0x0000000f0e0e7812 */ /* 0x000fe200078ec0ff */
[----:B0-----:R-:W-:Y:S01]  /*1b80*/  VIADD R16, R21, 0xe401 ;  /* 0x0000e40115107836 */ /* 0x001fe20000000000 */
[----:B------:R-:W-:-:S02]  /*1b90*/  IADD3 R24, PT, PT, R13, 0x1, RZ ;  /* 0x000000010d187810 */ /* 0x000fc40007ffe0ff */
[----:B------:R-:W-:Y:S02]  /*1ba0*/  IADD3 R15, PT, PT, R21, 0x1, RZ ;  /* 0x00000001150f7810 */ /* 0x000fe40007ffe0ff */
[----:B------:R-:W-:Y:S02]  /*1bb0*/  IADD3 R17, PT, PT, R14, 0x1, RZ ;  /* 0x000000010e117810 */ /* 0x000fe40007ffe0ff */
[----:B------:R-:W0:Y:S01]  /*1bc0*/  I2F.F16 R24, R24 ;  /* 0x0000001800187306 */ /* 0x000e220000200c00 */
[----:B------:R-:W-:Y:S02]  /*1bd0*/  IADD3 R20, PT, PT, R20, 0xe401, RZ ;  /* 0x0000e40114147810 */ /* 0x000fe40007ffe0ff */
[----:B------:R-:W-:Y:S02]  /*1be0*/  IADD3 R14, PT, PT, R14, 0xe401, RZ ;  /* 0x0000e4010e0e7810 */ /* 0x000fe40007ffe0ff */
[----:B------:R-:W-:Y:S01]  /*1bf0*/  IADD3 R47, PT, PT, R13, 0xe401, RZ ;  /* 0x0000e4010d2f7810 */ /* 0x000fe20007ffe0ff */
[----:B-1----:R-:W-:Y:S01]  /*1c00*/  HADD2 R23, -R22.H0_H0, UR9.H0_H0 ;  /* 0x2000000916177e30 */ /* 0x002fe20008000900 */
[----:B---3--:R-:W-:Y:S01]  /*1c10*/  PRMT R27, R28, 0x5410, R28 ;  /* 0x000054101c1b7816 */ /* 0x008fe2000000001c */
[----:B------:R-:W1:Y:S01]  /*1c20*/  I2F.F16 R15, R15 ;  /* 0x0000000f000f7306 */ /* 0x000e620000200c00 */
[----:B----4-:R-:W-:-:S02]  /*1c30*/  PRMT R25, R26, 0x5410, R26 ;  /* 0x000054101a197816 */ /* 0x010fc4000000001a */
[----:B------:R-:W-:Y:S02]  /*1c40*/  PRMT R28, R28, 0x7632, R28 ;  /* 0x000076321c1c7816 */ /* 0x000fe4000000001c */
[----:B------:R-:W-:Y:S01]  /*1c50*/  PRMT R26, R26, 0x7632, R26 ;  /* 0x000076321a1a7816 */ /* 0x000fe2000000001a */
[----:B0-----:R-:W-:Y:S02]  /*1c60*/  HADD2 R13, -R24.H0_H0, UR9.H0_H0 ;  /* 0x20000009180d7e30 */ /* 0x001fe40008000900 */
[----:B------:R-:W0:Y:S01]  /*1c70*/  I2F.F16 R17, R17 ;  /* 0x0000001100117306 */ /* 0x000e220000200c00 */
[----:B------:R-:W-:Y:S02]  /*1c80*/  PRMT R24, R20, 0x5410, R20 ;  /* 0x0000541014187816 */ /* 0x000fe40000000014 */
[----:B------:R-:W-:Y:S02]  /*1c90*/  PRMT R20, R14, 0x5410, R14 ;  /* 0x000054100e147816 */ /* 0x000fe4000000000e */
[----:B------:R-:W-:Y:S01]  /*1ca0*/  PRMT R22, R16, 0x5410, R16 ;  /* 0x0000541010167816 */ /* 0x000fe20000000010 */
[----:B-1----:R-:W-:Y:S01]  /*1cb0*/  HADD2 R21, -R15.H0_H0, UR9.H0_H0 ;  /* 0x200000090f157e30 */ /* 0x002fe20008000900 */
[----:B------:R-:W-:Y:S01]  /*1cc0*/  PRMT R14, R47, 0x5410, R47 ;  /* 0x000054102f0e7816 */ /* 0x000fe2000000002f */
[----:B0-----:R-:W-:-:S07]  /*1cd0*/  HADD2 R15, -R17.H0_H0, UR9.H0_H0 ;  /* 0x20000009110f7e30 */ /* 0x001fce0008000900 */
.L_x_87:
[C---:B------:R-:W-:Y:S02]  /*1ce0*/  LOP3.LUT R16, R44.reuse, 0xf000f, RZ, 0xc0, !PT ;  /* 0x000f000f2c107812 */ /* 0x040fe400078ec0ff */
[----:B------:R-:W-:Y:S02]  /*1cf0*/  LOP3.LUT R44, R44, 0xf000f0, RZ, 0xc0, !PT ;  /* 0x00f000f02c2c7812 */ /* 0x000fe400078ec0ff */
[----:B------:R-:W-:Y:S02]  /*1d00*/  LOP3.LUT R17, R42, 0xf000f, RZ, 0xc0, !PT ;  /* 0x000f000f2a117812 */ /* 0x000fe400078ec0ff */
[----:B------:R-:W-:Y:S02]  /*1d10*/  LOP3.LUT R54, R38, 0xf000f0, RZ, 0xc0, !PT ;  /* 0x00f000f026367812 */ /* 0x000fe400078ec0ff */
[----:B------:R-:W-:Y:S02]  /*1d20*/  LOP3.LUT R47, R46, 0x64006400, RZ, 0xfc, !PT ;  /* 0x640064002e2f7812 */ /* 0x000fe400078efcff */
[----:B------:R-:W-:-:S02]  /*1d30*/  LOP3.LUT R51, R38, 0xf000f, RZ, 0xc0, !PT ;  /* 0x000f000f26337812 */ /* 0x000fc400078ec0ff */
[----:B------:R-:W-:Y:S02]  /*1d40*/  LOP3.LUT R46, R45, 0x64006400, RZ, 0xfc, !PT ;  /* 0x640064002d2e7812 */ /* 0x000fe400078efcff */
[----:B------:R-:W-:Y:S01]  /*1d50*/  LOP3.LUT R52, R42, 0xf000f0, RZ, 0xc0, !PT ;  /* 0x00f000f02a347812 */ /* 0x000fe200078ec0ff */
[----:B------:R-:W-:Y:S01]  /*1d60*/  HFMA2 R50, R47, 1, 1, R24 ;  /* 0x3c003c002f327831 */ /* 0x000fe20000000018 */
[----:B------:R-:W-:Y:S02]  /*1d70*/  LOP3.LUT R40, R40, 0x64006400, RZ, 0xfc, !PT ;  /* 0x6400640028287812 */ /* 0x000fe400078efcff */
[----:B------:R-:W-:Y:S01]  /*1d80*/  LOP3.LUT R41, R41, 0x64006400, RZ, 0xfc, !PT ;  /* 0x6400640029297812 */ /* 0x000fe200078efcff */
[----:B------:R-:W-:Y:S01]  /*1d90*/  HFMA2 R49, R46, 0.0625, 0.0625, R23 ;  /* 0x2c002c002e317831 */ /* 0x000fe20000000017 */
[----:B------:R-:W-:Y:S01]  /*1da0*/  LOP3.LUT R42, R35, 0x64006400, RZ, 0xfc, !PT ;  /* 0x64006400232a7812 */ /* 0x000fe200078efcff */
[----:B------:R-:W-:Y:S01]  /*1db0*/  HFMA2 R47, R40, 0.0625, 0.0625, R21 ;  /* 0x2c002c00282f7831 */ /* 0x000fe20000000015 */
[----:B------:R-:W-:-:S02]  /*1dc0*/  LOP3.LUT R45, R19, 0xf000f, RZ, 0xc0, !PT ;  /* 0x000f000f132d7812 */ /* 0x000fc400078ec0ff */
[----:B------:R-:W-:Y:S01]  /*1dd0*/  LOP3.LUT R48, R19, 0xf000f0, RZ, 0xc0, !PT ;  /* 0x00f000f013307812 */ /* 0x000fe200078ec0ff */
[----:B------:R-:W-:Y:S01]  /*1de0*/  HFMA2 R46, R41, 1, 1, R20 ;  /* 0x3c003c00292e7831 */ /* 0x000fe20000000014 */
[----:B------:R-:W-:Y:S02]  /*1df0*/  LOP3.LUT R19, R16, 0x64006400, RZ, 0xfc, !PT ;  /* 0x6400640010137812 */ /* 0x000fe400078efcff */
        /* <DEDUP_REMOVED lines=10> */
[--C-:B------:R-:W-:Y:S01]  /*1ea0*/  HFMA2 R35, R54, 0.0625, 0.0625, R15.reuse ;  /* 0x2c002c0036237831 */ /* 0x100fe2000000000f */
[----:B------:R-:W-:Y:S01]  /*1eb0*/  LOP3.LUT R18, R18, 0x64006400, RZ, 0xfc, !PT ;  /* 0x6400640012127812 */ /* 0x000fe200078efcff */
[----:B------:R-:W-:Y:S01]  /*1ec0*/  HFMA2 R38, R51, 1, 1, R20 ;  /* 0x3c003c0033267831 */ /* 0x000fe20000000014 */
[----:B------:R-:W-:Y:S01]  /*1ed0*/  LOP3.LUT R17, R45, 0x64006400, RZ, 0xfc, !PT ;  /* 0x640064002d117812 */ /* 0x000fe200078efcff */
[----:B------:R-:W-:Y:S01]  /*1ee0*/  HFMA2 R45, R42, 0.0625, 0.0625, R15 ;  /* 0x2c002c002a2d7831 */ /* 0x000fe2000000000f */
[----:B------:R-:W-:Y:S01]  /*1ef0*/  LOP3.LUT R16, R48, 0x64006400, RZ, 0xfc, !PT ;  /* 0x6400640030107812 */ /* 0x000fe200078efcff */
[----:B------:R-:W-:-:S02]  /*1f00*/  HFMA2 R42, R19, 1, 1, R24 ;  /* 0x3c003c00132a7831 */ /* 0x000fc40000000018 */
[----:B------:R-:W-:Y:S02]  /*1f10*/  HADD2 R48, R43, R22 ;  /* 0x000000162b307230 */ /* 0x000fe40000000000 */
[----:B------:R-:W-:Y:S02]  /*1f20*/  HFMA2 R39, R52, 0.0625, 0.0625, R21 ;  /* 0x2c002c0034277831 */ /* 0x000fe40000000015 */
[--C-:B------:R-:W-:Y:S02]  /*1f30*/  HFMA2 R43, R18, 0.0625, 0.0625, R13.reuse ;  /* 0x2c002c00122b7831 */ /* 0x100fe4000000000d */
[----:B------:R-:W-:Y:S02]  /*1f40*/  HADD2 R51, R17, R14 ;  /* 0x0000000e11337230 */ /* 0x000fe40000000000 */
[----:B------:R-:W-:Y:S01]  /*1f50*/  HFMA2 R52, R16, 0.0625, 0.0625, R13 ;  /* 0x2c002c0010347831 */ /* 0x000fe2000000000d */
[----:B------:R-:W-:Y:S06]  /*1f60*/  BRA.U !UP2, `(.L_x_88) ;  /* 0x000000010a547547 */ /* 0x000fec000b800000 */
[----:B------:R-:W0:Y:S02]  /*1f70*/  LDS.128 R16, [UR7+-0x120] ;  /* 0xfffee007ff107984 */ /* 0x000e240008000c00 */
        /* <DEDUP_REMOVED lines=9> */
[----:B------:R-:W-:Y:S02]  /*2010*/  HFMA2 R55, R51, R18, R55 ;  /* 0x0000001233377231 */ /* 0x000fe40000000037 */
[----:B------:R-:W-:-:S02]  /*2020*/  HFMA2 R16, R39, R19, R16 ;  /* 0x0000001327107231 */ /* 0x000fc40000000010 */
[-C--:B------:R-:W-:Y:S02]  /*2030*/  HFMA2 R55, R52, R19.reuse, R55 ;  /* 0x0000001334377231 */ /* 0x080fe40000000037 */
[----:B------:R-:W-:Y:S02]  /*2040*/  HFMA2 R54, R42, R18, R54 ;  /* 0x000000122a367231 */ /* 0x000fe40000000036 */
[----:B------:R-:W-:Y:S02]  /*2050*/  HFMA2 R11, R16, R28, R11 ;  /* 0x0000001c100b7231 */ /* 0x000fe4000000000b */
[----:B------:R-:W-:Y:S02]  /*2060*/  HFMA2 R53, R38, R18, R53 ;  /* 0x0000001226357231 */ /* 0x000fe40000000035 */
[----:B------:R-:W-:Y:S02]  /*2070*/  HFMA2 R9, R55, R26, R9 ;  /* 0x0000001a37097231 */ /* 0x000fe40000000009 */
[----:B------:R-:W-:-:S02]  /*2080*/  HFMA2 R54, R41, R19, R54 ;  /* 0x0000001329367231 */ /* 0x000fc40000000036 */
[----:B------:R-:W-:Y:S02]  /*2090*/  HFMA2 R53, R35, R19, R53 ;  /* 0x0000001323357231 */ /* 0x000fe40000000035 */
[----:B------:R-:W-:Y:S02]  /*20a0*/  HFMA2 R12, R54, R27, R12 ;  /* 0x0000001b360c7231 */ /* 0x000fe4000000000c */
[----:B------:R-:W-:-:S07]  /*20b0*/  HFMA2 R10, R53, R25, R10 ;  /* 0x00000019350a7231 */ /* 0x000fce000000000a */
.L_x_88:
[----:B------:R-:W-:Y:S05]  /*20c0*/  @!P1 BRA `(.L_x_89) ;  /* 0x0000000000c09947 */ /* 0x000fea0003800000 */
[----:B------:R-:W-:-:S04]  /*20d0*/  PRMT R16, R31, 0x9910, RZ ;  /* 0x000099101f107816 */ /* 0x000fc800000000ff */
[----:B------:R-:W-:-:S13]  /*20e0*/  ISETP.NE.AND P0, PT, R16, RZ, PT ;  /* 0x000000ff1000720c */ /* 0x000fda0003f05270 */
[----:B------:R-:W-:Y:S05]  /*20f0*/  @!P0 BRA `(.L_x_90) ;  /* 0x0000000000548947 */ /* 0x000fea0003800000 */
        /* <DEDUP_REMOVED lines=21> */
.L_x_90:
[----:B------:R-:W-:Y:S05]  /*2250*/  BRA.U UP0, `(.L_x_89) ;  /* 0x00000001005c7547 */ /* 0x000fea000b800000 */
[----:B------:R-:W0:Y:S01]  /*2260*/  LDS.128 R16, [UR7+0xe0] ;  /* 0x0000e007ff107984 */ /* 0x000e220008000c00 */
[----:B------:R-:W-:Y:S02]  /*2270*/  MOV R53, R46 ;  /* 0x0000002e00357202 */ /* 0x000fe40000000f00 */
[----:B------:R-:W-:Y:S01]  /*2280*/  MOV R55, R44 ;  /* 0x0000002c00377202 */ /* 0x000fe20000000f00 */
[-C--:B0-----:R-:W-:Y:S02]  /*2290*/  HFMA2 R46, R48, R16.reuse, RZ.H0_H0 ;  /* 0x00000010302e7231 */ /* 0x081fe400000400ff */
[-C--:B------:R-:W-:Y:S02]  /*22a0*/  HFMA2 R44, R50, R16.reuse, RZ ;  /* 0x00000010322c7231 */ /* 0x080fe400000000ff */
[-C--:B------:R-:W-:Y:S02]  /*22b0*/  HFMA2 R48, R53, R16.reuse, RZ ;  /* 0x0000001035307231 */ /* 0x080fe400000000ff */
[----:B------:R-:W-:-:S02]  /*22c0*/  HFMA2 R16, R55, R16, RZ.H0_H0 ;  /* 0x0000001037107231 */ /* 0x000fc400000400ff */
[-C--:B------:R-:W-:Y:S02]  /*22d0*/  HFMA2 R46, R47, R17.reuse, R46 ;  /* 0x000000112f2e7231 */ /* 0x080fe4000000002e */
[-C--:B------:R-:W-:Y:S02]  /*22e0*/  HFMA2 R16, R43, R17.reuse, R16 ;  /* 0x000000112b107231 */ /* 0x080fe40000000010 */
[-C--:B------:R-:W-:Y:S02]  /*22f0*/  HFMA2 R44, R49, R17.reuse, R44 ;  /* 0x00000011312c7231 */ /* 0x080fe4000000002c */
[-C--:B------:R-:W-:Y:S02]  /*2300*/  HFMA2 R46, R40, R18.reuse, R46 ;  /* 0x00000012282e7231 */ /* 0x080fe4000000002e */
        /* <DEDUP_REMOVED lines=8> */
[-C--:B------:R-:W-:Y:S02]  /*2390*/  HFMA2 R44, R41, R19.reuse, R44 ;  /* 0x00000013292c7231 */ /* 0x080fe4000000002c */
[----:B------:R-:W-:Y:S02]  /*23a0*/  HFMA2 R48, R35, R19, R48 ;  /* 0x0000001323307231 */ /* 0x000fe40000000030 */
[----:B------:R-:W-:Y:S02]  /*23b0*/  HFMA2 R4, R44, R27, R4 ;  /* 0x0000001b2c047231 */ /* 0x000fe40000000004 */
[----:B------:R-:W-:-:S07]  /*23c0*/  HFMA2 R2, R48, R25, R2 ;  /* 0x0000001930027231 */ /* 0x000fce0000000002 */
.L_x_89:
[----:B------:R-:W-:-:S04]  /*23d0*/  IMAD.U32 R17, RZ, RZ, UR11 ;  /* 0x0000000bff117e24 */ /* 0x000fc8000f8e00ff */
[----:B------:R-:W-:-:S05]  /*23e0*/  IMAD.WIDE R36, R17, 0x4, R36 ;  /* 0x0000000411247825 */ /* 0x000fca00078e0224 */
[----:B------:R-:W2:Y:S02]  /*23f0*/  LDG.E.128.CONSTANT R16, desc[UR12][R36.64] ;  /* 0x0000000c24107981 */ /* 0x000ea4000c1e9d00 */
[C---:B--2---:R-:W-:Y:S02]  /*2400*/  LOP3.LUT R35, R16.reuse, 0xf000f, RZ, 0xc0, !PT ;  /* 0x000f000f10237812 */ /* 0x044fe400078ec0ff */
[----:B------:R-:W-:Y:S02]  /*2410*/  LOP3.LUT R38, R16, 0xf000f0, RZ, 0xc0, !PT ;  /* 0x00f000f010267812 */ /* 0x000fe400078ec0ff */
[----:B------:R-:W-:Y:S02]  /*2420*/  SHF.R.U32.HI R43, RZ, 0x8, R18 ;  /* 0x00000008ff2b7819 */ /* 0x000fe40000011612 */
[----:B------:R-:W-:Y:S02]  /*2430*/  SHF.R.U32.HI R16, RZ, 0x8, R16 ;  /* 0x00000008ff107819 */ /* 0x000fe40000011610 */
[----:B------:R-:W-:-:S02]  /*2440*/  LOP3.LUT R39, R17, 0xf000f, RZ, 0xc0, !PT ;  /* 0x000f000f11277812 */ /* 0x000fc400078ec0ff */
[----:B------:R-:W-:Y:S02]  /*2450*/  LOP3.LUT R40, R17, 0xf000f0, RZ, 0xc0, !PT ;  /* 0x00f000f011287812 */ /* 0x000fe400078ec0ff */
[----:B------:R-:W-:Y:S02]  /*2460*/  SHF.R.U32.HI R17, RZ, 0x8, R17 ;  /* 0x00000008ff117819 */ /* 0x000fe40000011611 */
[----:B------:R-:W-:Y:S02]  /*2470*/  SHF.R.U32.HI R46, RZ, 0x8, R19 ;  /* 0x00000008ff2e7819 */ /* 0x000fe40000011613 */
[C---:B------:R-:W-:Y:S02]  /*2480*/  LOP3.LUT R41, R18.reuse, 0xf000f, RZ, 0xc0, !PT ;  /* 0x000f000f12297812 */ /* 0x040fe400078ec0ff */
[----:B------:R-:W-:Y:S02]  /*2490*/  LOP3.LUT R42, R18, 0xf000f0, RZ, 0xc0, !PT ;  /* 0x00f000f0122a7812 */ /* 0x000fe400078ec0ff */
[----:B------:R-:W-:-:S02]  /*24a0*/  LOP3.LUT R55, R43, 0xf000f, RZ, 0xc0, !PT ;  /* 0x000f000f2b377812 */ /* 0x000fc400078ec0ff */
[----:B------:R-:W-:Y:S02]  /*24b0*/  LOP3.LUT R56, R43, 0xf000f0, RZ, 0xc0, !PT ;  /* 0x00f000f02b387812 */ /* 0x000fe400078ec0ff */
[C---:B------:R-:W-:Y:S02]  /*24c0*/  LOP3.LUT R44, R19.reuse, 0xf000f, RZ, 0xc0, !PT ;  /* 0x000f000f132c7812 */ /* 0x040fe400078ec0ff */
[----:B------:R-:W-:Y:S02]  /*24d0*/  LOP3.LUT R45, R19, 0xf000f0, RZ, 0xc0, !PT ;  /* 0x00f000f0132d7812 */ /* 0x000fe400078ec0ff */
[C---:B------:R-:W-:Y:S02]  /*24e0*/  LOP3.LUT R51, R16.reuse, 0xf000f, RZ, 0xc0, !PT ;  /* 0x000f000f10337812 */ /* 0x040fe400078ec0ff */
[----:B------:R-:W-:Y:S02]  /*24f0*/  LOP3.LUT R52, R16, 0xf000f0, RZ, 0xc0, !PT ;  /* 0x00f000f010347812 */ /* 0x000fe400078ec0ff */
[----:B------:R-:W-:-:S02]  /*2500*/  LOP3.LUT R19, R35, 0x64006400, RZ, 0xfc, !PT ;  /* 0x6400640023137812 */ /* 0x000fc400078efcff */
[----:B------:R-:W-:Y:S02]  /*2510*/  LOP3.LUT R18, R38, 0x64006400, RZ, 0xfc, !PT ;  /* 0x6400640026127812 */ /* 0x000fe400078efcff */
[C---:B------:R-:W-:Y:S01]  /*2520*/  LOP3.LUT R53, R17.reuse, 0xf000f, RZ, 0xc0, !PT ;  /* 0x000f000f11357812 */ /* 0x040fe200078ec0ff */
[----:B------:R-:W-:Y:S01]  /*2530*/  HADD2 R50, R19, R24 ;  /* 0x0000001813327230 */ /* 0x000fe20000000000 */
[----:B------:R-:W-:Y:S02]  /*2540*/  LOP3.LUT R54, R17, 0xf000f0, RZ, 0xc0, !PT ;  /* 0x00f000f011367812 */ /* 0x000fe400078ec0ff */
[----:B------:R-:W-:Y:S01]  /*2550*/  LOP3.LUT R35, R39, 0x64006400, RZ, 0xfc, !PT ;  /* 0x6400640027237812 */ /* 0x000fe200078efcff */
[----:B------:R-:W-:Y:S01]  /*2560*/  HFMA2 R49, R18, 0.0625, 0.0625, R23 ;  /* 0x2c002c0012317831 */ /* 0x000fe20000000017 */
[----:B------:R-:W-:Y:S02]  /*2570*/  LOP3.LUT R38, R40, 0x64006400, RZ, 0xfc, !PT ;  /* 0x6400640028267812 */ /* 0x000fe400078efcff */
[C---:B------:R-:W-:Y:S01]  /*2580*/  LOP3.LUT R17, R46.reuse, 0xf000f, RZ, 0xc0, !PT ;  /* 0x000f000f2e117812 */ /* 0x040fe200078ec0ff */
[----:B------:R-:W-:Y:S01]  /*2590*/  HADD2 R48, R35, R22 ;  /* 0x0000001623307230 */ /* 0x000fe20000000000 */
[----:B------:R-:W-:Y:S01]  /*25a0*/  LOP3.LUT R16, R46, 0xf000f0, RZ, 0xc0, !PT ;  /* 0x00f000f02e107812 */ /* 0x000fe200078ec0ff */
[----:B------:R-:W-:Y:S01]  /*25b0*/  HFMA2 R47, R38, 0.0625, 0.0625, R21 ;  /* 0x2c002c00262f7831 */ /* 0x000fe20000000015 */
[----:B------:R-:W-:-:S02]  /*25c0*/  LOP3.LUT R39, R41, 0x64006400, RZ, 0xfc, !PT ;  /* 0x6400640029277812 */ /* 0x000fc400078efcff */
[----:B------:R-:W-:Y:S02]  /*25d0*/  LOP3.LUT R40, R42, 0x64006400, RZ, 0xfc, !PT ;  /* 0x640064002a287812 */ /* 0x000fe400078efcff */
[----:B------:R-:W-:Y:S02]  /*25e0*/  LOP3.LUT R55, R55, 0x64006400, RZ, 0xfc, !PT ;  /* 0x6400640037377812 */ /* 0x000fe400078efcff */
[----:B------:R-:W-:Y:S01]  /*25f0*/  LOP3.LUT R56, R56, 0x64006400, RZ, 0xfc, !PT ;  /* 0x6400640038387812 */ /* 0x000fe200078efcff */
[--C-:B------:R-:W-:Y:S01]  /*2600*/  HFMA2 R46, R39, 1, 1, R20.reuse ;  /* 0x3c003c00272e7831 */ /* 0x100fe20000000014 */
[----:B------:R-:W-:Y:S02]  /*2610*/  LOP3.LUT R41, R44, 0x64006400, RZ, 0xfc, !PT ;  /* 0x640064002c297812 */ /* 0x000fe400078efcff */
[----:B------:R-:W-:Y:S01]  /*2620*/  LOP3.LUT R42, R45, 0x64006400, RZ, 0xfc, !PT ;  /* 0x640064002d2a7812 */ /* 0x000fe200078efcff */
[----:B------:R-:W-:Y:S01]  /*2630*/  HFMA2 R38, R55, 1, 1, R20 ;  /* 0x3c003c0037267831 */ /* 0x000fe20000000014 */
[----:B------:R-:W-:Y:S01]  /*2640*/  LOP3.LUT R51, R51, 0x64006400, RZ, 0xfc, !PT ;  /* 0x6400640033337812 */ /* 0x000fe200078efcff */
[----:B------:R-:W-:Y:S01]  /*2650*/  HADD2 R44, R41, R14 ;  /* 0x0000000e292c7230 */ /* 0x000fe20000000000 */
[----:B------:R-:W-:Y:S01]  /*2660*/  LOP3.LUT R52, R52, 0x64006400, RZ, 0xfc, !PT ;  /* 0x6400640034347812 */ /* 0x000fe200078efcff */
[----:B------:R-:W-:Y:S01]  /*2670*/  HFMA2 R43, R42, 0.0625, 0.0625, R13 ;  /* 0x2c002c002a2b7831 */ /* 0x000fe2000000000d */
[----:B------:R-:W-:Y:S01]  /*2680*/  LOP3.LUT R53, R53, 0x64006400, RZ, 0xfc, !PT ;  /* 0x6400640035357812 */ /* 0x000fe200078efcff */
[--C-:B------:R-:W-:Y:S01]  /*2690*/  HFMA2 R35, R56, 0.0625, 0.0625, R15.reuse ;  /* 0x2c002c0038237831 */ /* 0x100fe2000000000f */
        /* <DEDUP_REMOVED lines=32> */
.L_x_91:
        /* <DEDUP_REMOVED lines=25> */
.L_x_93:
        /* <DEDUP_REMOVED lines=24> */
.L_x_92:
[----:B------:R-:W-:-:S05]  /*2bb0*/  MOV R17, UR11 ;  /* 0x0000000b00117c02 */ /* 0x000fca0008000f00 */
        /* <DEDUP_REMOVED lines=76> */
.L_x_94:
[----:B------:R-:W-:Y:S05]  /*3080*/  @!P1 BRA `(.L_x_95) ;  /* 0x0000000000c09947 */ /* 0x000fea0003800000 */
[----:B------:R-:W-:-:S04]  /*3090*/  PRMT R16, R31, 0x9910, RZ ;  /* 0x000099101f107816 */ /* 0x000fc800000000ff */
[----:B------:R-:W-:-:S13]  /*30a0*/  ISETP.NE.AND P0, PT, R16, RZ, PT ;  /* 0x000000ff1000720c */ /* 0x000fda0003f05270 */
[----:B------:R-:W-:Y:S05]  /*30b0*/  @!P0 BRA `(.L_x_96) ;  /* 0x0000000000548947 */ /* 0x000fea0003800000 */
[----:B------:R-:W0:Y:S02]  /*30c0*/  LDS.128 R16, [UR7] ;  /* 0x00000007ff107984 */ /* 0x000e240008000c00 */
        /* <DEDUP_REMOVED lines=20> */
.L_x_96:
[----:B------:R-:W-:Y:S05]  /*3210*/  BRA.U UP0, `(.L_x_95) ;  /* 0x00000001005c7547 */ /* 0x000fea000b800000 */
[----:B------:R-:W0:Y:S01]  /*3220*/  LDS.128 R16, [UR7+0x100] ;  /* 0x00010007ff107984 */ /* 0x000e220008000c00 */
[----:B------:R-:W-:Y:S01]  /*3230*/  MOV R53, R46 ;  /* 0x0000002e00357202 */ /* 0x000fe20000000f00 */
[----:B------:R-:W-:Y:S02]  /*3240*/  IMAD.MOV.U32 R55, RZ, RZ, R44 ;  /* 0x000000ffff377224 */ /* 0x000fe400078e002c */
        /* <DEDUP_REMOVED lines=20> */
.L_x_95:
        /* <DEDUP_REMOVED lines=77> */
.L_x_97:
[----:B------:R-:W-:Y:S05]  /*3860*/  @!P1 BRA `(.L_x_98) ;  /* 0x0000000000c09947 */ /* 0x000fea0003800000 */
[----:B------:R-:W-:-:S04]  /*3870*/  PRMT R16, R31, 0x9910, RZ ;  /* 0x000099101f107816 */ /* 0x000fc800000000ff */
[----:B------:R-:W-:-:S13]  /*3880*/  ISETP.NE.AND P0, PT, R16, RZ, PT ;  /* 0x000000ff1000720c */ /* 0x000fda0003f05270 */
[----:B------:R-:W-:Y:S05]  /*3890*/  @!P0 BRA `(.L_x_99) ;  /* 0x0000000000548947 */ /* 0x000fea0003800000 */
        /* <DEDUP_REMOVED lines=21> */
.L_x_99:
        /* <DEDUP_REMOVED lines=24> */
.L_x_98:
[----:B------:R-:W-:Y:S01]  /*3b70*/  UIADD3 UR14, UPT, UPT, UR14, 0x20, URZ ;  /* 0x000000200e0e7890 */ /* 0x000fe2000fffe0ff */
[----:B------:R-:W-:Y:S01]  /*3b80*/  MOV R17, UR11 ;  /* 0x0000000b00117c02 */ /* 0x000fe20008000f00 */
[----:B------:R-:W-:Y:S02]  /*3b90*/  UIADD3 UR4, UPT, UPT, UR4, 0x20, URZ ;  /* 0x0000002004047890 */ /* 0x000fe4000fffe0ff */
[----:B------:R-:W-:Y:S02]  /*3ba0*/  UIADD3 UR7, UPT, UPT, UR7, 0x40, URZ ;  /* 0x0000004007077890 */ /* 0x000fe4000fffe0ff */
[----:B------:R-:W-:Y:S01]  /*3bb0*/  ISETP.LE.AND P0, PT, R34, UR14, PT ;  /* 0x0000000e22007c0c */ /* 0x000fe2000bf03270 */
[----:B------:R-:W-:-:S12]  /*3bc0*/  IMAD.WIDE R36, R17, 0x4, R36 ;  /* 0x0000000411247825 */ /* 0x000fd800078e0224 */
[----:B------:R-:W-:Y:S05]  /*3bd0*/  @!P0 BRA `(.L_x_100) ;  /* 0xffffffdc003c8947 */ /* 0x000fea000383ffff */
.L_x_86:
[----:B------:R-:W0:Y:S01]  /*3be0*/  S2UR UR4, SR_CTAID.Y ;  /* 0x00000000000479c3 */ /* 0x000e220000002600 */
[----:B------:R-:W-:Y:S02]  /*3bf0*/  HADD2 R12, R12.H0_H0, R12.H1_H1 ;  /* 0x3000000c0c0c7230 */ /* 0x000fe40000000800 */
[----:B------:R-:W-:-:S05]  /*3c00*/  HADD2 R11, R11.H0_H0, R11.H1_H1 ;  /* 0x3000000b0b0b7230 */ /* 0x000fca0000000800 */
[----:B------:R-:W1:Y:S01]  /*3c10*/  LDC.64 R14, c[0x0][0x3a0] ;  /* 0x0000e800ff0e7b82 */ /* 0x000e620000000a00 */
[----:B------:R-:W-:-:S05]  /*3c20*/  PRMT R12, R12, 0x5410, R11 ;  /* 0x000054100c0c7816 */ /* 0x000fca000000000b */
[----:B------:R-:W-:Y:S01]  /*3c30*/  HMUL2 R17, R12, UR15.H0_H0 ;  /* 0x2000000f0c117c32 */ /* 0x000fe20008000000 */
[----:B0-----:R-:W-:-:S06]  /*3c40*/  UIMAD UR4, UR4, UR11, URZ ;  /* 0x0000000b040472a4 */ /* 0x001fcc000f8e02ff */
[----:B------:R-:W-:-:S04]  /*3c50*/  IMAD.U32 R16, RZ, RZ, UR4 ;  /* 0x00000004ff107e24 */ /* 0x000fc8000f8e00ff */
[----:B------:R-:W-:-:S04]  /*3c60*/  IMAD R13, R16, 0x3, R33 ;  /* 0x00000003100d7824 */ /* 0x000fc800078e0221 */
[----:B-1----:R-:W-:-:S05]  /*3c70*/  IMAD.WIDE R12, R13, 0x2, R14 ;  /* 0x000000020d0c7825 */ /* 0x002fca00078e020e */
[----:B------:R0:W-:Y:S01]  /*3c80*/  ATOM.E.ADD.F16x2.RN.STRONG.GPU P0, RZ, desc[UR12][R12.64], R17 ;  /* 0x800000110cff79a2 */ /* 0x0001e2000c10e10c */
[----:B------:R-:W-:Y:S01]  /*3c90*/  HADD2 R10, R10.H0_H0, R10.H1_H1 ;  /* 0x3000000a0a0a7230 */ /* 0x000fe20000000800 */
[----:B------:R-:W-:Y:S01]  /*3ca0*/  BSSY.RECONVERGENT B0, `(.L_x_101) ;  /* 0x0000011000007945 */ /* 0x000fe20003800200 */
[----:B------:R-:W-:-:S05]  /*3cb0*/  HADD2 R9, R9.H0_H0, R9.H1_H1 ;  /* 0x3000000909097230 */ /* 0x000fca0000000800 */
[----:B------:R-:W-:-:S05]  /*3cc0*/  PRMT R10, R10, 0x5410, R9 ;  /* 0x000054100a0a7816 */ /* 0x000fca0000000009 */
[----:B------:R-:W-:Y:S01]  /*3cd0*/  HMUL2 R15, R10, UR15.H0_H0 ;  /* 0x2000000f0a0f7c32 */ /* 0x000fe20008000000 */
[----:B0-----:R-:W-:Y:S06]  /*3ce0*/  @P0 BRA `(.L_x_102) ;  /* 0x0000000000300947 */ /* 0x001fec0003800000 */
[----:B------:R-:W0:Y:S02]  /*3cf0*/  QSPC.E.S P0, RZ, [R12] ;  /* 0x000000000cff73aa */ /* 0x000e240000000500 */
[----:B0-----:R-:W-:Y:S05]  /*3d00*/  @!P0 BRA `(.L_x_103) ;  /* 0x00000000001c8947 */ /* 0x001fea0003800000 */
[----:B------:R-:W-:-:S04]  /*3d10*/  MOV R10, R12 ;  /* 0x0000000c000a7202 */ /* 0x000fc80000000f00 */
[----:B------:R-:W-:-:S07]  /*3d20*/  MOV R9, R10 ;  /* 0x0000000a00097202 */ /* 0x000fce0000000f00 */
.L_x_104:
[----:B------:R-:W0:Y:S02]  /*3d30*/  LDS R10, [R9] ;  /* 0x00000000090a7984 */ /* 0x000e240000000800 */
[----:B0-----:R-:W-:-:S05]  /*3d40*/  HFMA2 R11, R10, 1, 1, R17 ;  /* 0x3c003c000a0b7831 */ /* 0x001fca0000000011 */
[----:B------:R-:W0:Y:S02]  /*3d50*/  ATOMS.CAST.SPIN P0, [R9], R10, R11 ;  /* 0x0000000a0900758d */ /* 0x000e24000180000b */
[----:B0-----:R-:W-:Y:S05]  /*3d60*/  @!P0 BRA `(.L_x_104) ;  /* 0xfffffffc00f08947 */ /* 0x001fea000383ffff */
[----:B------:R-:W-:Y:S05]  /*3d70*/  BRA `(.L_x_102) ;  /* 0x00000000000c7947 */ /* 0x000fea0003800000 */
.L_x_103:
[----:B------:R-:W2:Y:S02]  /*3d80*/  LD.E R9, desc[UR12][R12.64] ;  /* 0x0000000c0c097980 */ /* 0x000ea4000c101900 */
[----:B--2---:R-:W-:-:S05]  /*3d90*/  IADD3 R9, PT, PT, R17, R9, RZ ;  /* 0x0000000911097210 */ /* 0x004fca0007ffe0ff */
[----:B------:R0:W-:Y:S02]  /*3da0*/  ST.E desc[UR12][R12.64], R9 ;  /* 0x000000090c007985 */ /* 0x0001e4000c10190c */
.L_x_102:
[----:B------:R-:W-:Y:S05]  /*3db0*/  BSYNC.RECONVERGENT B0 ;  /* 0x0000000000007941 */ /* 0x000fea0003800200 */
.L_x_101:
[----:B------:R1:W-:Y:S01]  /*3dc0*/  ATOM.E.ADD.F16x2.RN.STRONG.GPU P0, RZ, desc[UR12][R12.64+0x4], R15 ;  /* 0x8000040f0cff79a2 */ /* 0x0003e2000c10e10c */
[----:B------:R-:W-:Y:S04]  /*3dd0*/  BSSY.RECONVERGENT B0, `(.L_x_105) ;  /* 0x000000e000007945 */ /* 0x000fe80003800200 */
[----:B-1----:R-:W-:Y:S05]  /*3de0*/  @P0 BRA `(.L_x_106) ;  /* 0x0000000000300947 */ /* 0x002fea0003800000 */
[----:B------:R-:W1:Y:S02]  /*3df0*/  QSPC.E.S P0, RZ, [R12+0x4] ;  /* 0x000004000cff73aa */ /* 0x000e640000000500 */
[----:B-1----:R-:W-:Y:S05]  /*3e00*/  @!P0 BRA `(.L_x_107) ;  /* 0x00000000001c8947 */ /* 0x002fea0003800000 */
[----:B------:R-:W-:-:S04]  /*3e10*/  MOV R10, R12 ;  /* 0x0000000c000a7202 */ /* 0x000fc80000000f00 */
[----:B0-----:R-:W-:-:S07]  /*3e20*/  MOV R9, R10 ;  /* 0x0000000a00097202 */ /* 0x001fce0000000f00 */
.L_x_108:
[----:B------:R-:W0:Y:S02]  /*3e30*/  LDS R10, [R9+0x4] ;  /* 0x00000400090a7984 */ /* 0x000e240000000800 */
[----:B0-----:R-:W-:-:S05]  /*3e40*/  HADD2 R11, R10, R15 ;  /* 0x0000000f0a0b7230 */ /* 0x001fca0000000000 */
[----:B------:R-:W0:Y:S02]  /*3e50*/  ATOMS.CAST.SPIN P0, [R9+0x4], R10, R11 ;  /* 0x0000040a0900758d */ /* 0x000e24000180000b */
[----:B0-----:R-:W-:Y:S05]  /*3e60*/  @!P0 BRA `(.L_x_108) ;  /* 0xfffffffc00f08947 */ /* 0x001fea000383ffff */
[----:B------:R-:W-:Y:S05]  /*3e70*/  BRA `(.L_x_106) ;  /* 0x00000000000c7947 */ /* 0x000fea0003800000 */
.L_x_107:
[----:B0-----:R-:W2:Y:S02]  /*3e80*/  LD.E R9, desc[UR12][R12.64+0x4] ;  /* 0x0000040c0c097980 */ /* 0x001ea4000c101900 */
[----:B--2---:R-:W-:-:S05]  /*3e90*/  IADD3 R9, PT, PT, R15, R9, RZ ;  /* 0x000000090f097210 */ /* 0x004fca0007ffe0ff */
[----:B------:R1:W-:Y:S02]  /*3ea0*/  ST.E desc[UR12][R12.64+0x4], R9 ;  /* 0x000004090c007985 */ /* 0x0003e4000c10190c */
.L_x_106:
[----:B------:R-:W-:Y:S05]  /*3eb0*/  BSYNC.RECONVERGENT B0 ;  /* 0x0000000000007941 */ /* 0x000fea0003800200 */
.L_x_105:
[----:B------:R-:W-:Y:S05]  /*3ec0*/  @!P1 EXIT ;  /* 0x000000000000994d */ /* 0x000fea0003800000 */
[----:B------:R-:W-:Y:S02]  /*3ed0*/  HADD2 R8, R8.H0_H0, R8.H1_H1 ;  /* 0x3000000808087230 */ /* 0x000fe40000000800 */
[----:B01----:R-:W-:Y:S02]  /*3ee0*/  IMAD.U32 R9, RZ, RZ, UR11 ;  /* 0x0000000bff097e24 */ /* 0x003fe4000f8e00ff */
[----:B------:R-:W-:Y:S02]  /*3ef0*/  HADD2 R7, R7.H0_H0, R7.H1_H1 ;  /* 0x3000000707077230 */ /* 0x000fe40000000800 */
[----:B------:R-:W-:-:S03]  /*3f00*/  IMAD.WIDE R12, R9, 0x2, R12 ;  /* 0x00000002090c7825 */ /* 0x000fc600078e020c */
        /* <DEDUP_REMOVED lines=13> */
.L_x_112:
[----:B------:R-:W0:Y:S02]  /*3fe0*/  LDS R6, [R5] ;  /* 0x0000000005067984 */ /* 0x000e240000000800 */
[----:B0-----:R-:W-:-:S05]  /*3ff0*/  HFMA2 R7, R6, 1, 1, R9 ;  /* 0x3c003c0006077831 */ /* 0x001fca0000000009 */
[----:B------:R-:W0:Y:S02]  /*4000*/  ATOMS.CAST.SPIN P0, [R5], R6, R7 ;  /* 0x000000060500758d */ /* 0x000e240001800007 */
[----:B0-----:R-:W-:Y:S05]  /*4010*/  @!P0 BRA `(.L_x_112) ;  /* 0xfffffffc00f08947 */ /* 0x001fea000383ffff */
[----:B------:R-:W-:Y:S05]  /*4020*/  BRA `(.L_x_110) ;  /* 0x00000000000c7947 */ /* 0x000fea0003800000 */
.L_x_111:
[----:B------:R-:W2:Y:S02]  /*4030*/  LD.E R5, desc[UR12][R12.64] ;  /* 0x0000000c0c057980 */ /* 0x000ea4000c101900 */
[----:B--2---:R-:W-:-:S05]  /*4040*/  IADD3 R5, PT, PT, R9, R5, RZ ;  /* 0x0000000509057210 */ /* 0x004fca0007ffe0ff */
[----:B------:R0:W-:Y:S02]  /*4050*/  ST.E desc[UR12][R12.64], R5 ;  /* 0x000000050c007985 */ /* 0x0001e4000c10190c */
.L_x_110:
[----:B------:R-:W-:Y:S05]  /*4060*/  BSYNC.RECONVERGENT B0 ;  /* 0x0000000000007941 */ /* 0x000fea0003800200 */
.L_x_109:
[----:B------:R1:W-:Y:S01]  /*4070*/  ATOM.E.ADD.F16x2.RN.STRONG.GPU P0, RZ, desc[UR12][R12.64+0x4], R31 ;  /* 0x8000041f0cff79a2 */ /* 0x0003e2000c10e10c */
[----:B------:R-:W-:Y:S04]  /*4080*/  BSSY.RECONVERGENT B0, `(.L_x_113) ;  /* 0x000000e000007945 */ /* 0x000fe80003800200 */
[----:B-1----:R-:W-:Y:S05]  /*4090*/  @P0 BRA `(.L_x_114) ;  /* 0x0000000000300947 */ /* 0x002fea0003800000 */
[----:B------:R-:W1:Y:S02]  /*40a0*/  QSPC.E.S P0, RZ, [R12+0x4] ;  /* 0x000004000cff73aa */ /* 0x000e640000000500 */
[----:B-1----:R-:W-:Y:S05]  /*40b0*/  @!P0 BRA `(.L_x_115) ;  /* 0x00000000001c8947 */ /* 0x002fea0003800000 */
[----:B------:R-:W-:-:S04]  /*40c0*/  MOV R6, R12 ;  /* 0x0000000c00067202 */ /* 0x000fc80000000f00 */
[----:B0-----:R-:W-:-:S07]  /*40d0*/  MOV R5, R6 ;  /* 0x0000000600057202 */ /* 0x001fce0000000f00 */
.L_x_116:
[----:B------:R-:W0:Y:S02]  /*40e0*/  LDS R6, [R5+0x4] ;  /* 0x0000040005067984 */ /* 0x000e240000000800 */
[----:B0-----:R-:W-:-:S05]  /*40f0*/  HADD2 R7, R6, R31 ;  /* 0x0000001f06077230 */ /* 0x001fca0000000000 */
[----:B------:R-:W0:Y:S02]  /*4100*/  ATOMS.CAST.SPIN P0, [R5+0x4], R6, R7 ;  /* 0x000004060500758d */ /* 0x000e240001800007 */
[----:B0-----:R-:W-:Y:S05]  /*4110*/  @!P0 BRA `(.L_x_116) ;  /* 0xfffffffc00f08947 */ /* 0x001fea000383ffff */
[----:B------:R-:W-:Y:S05]  /*4120*/  BRA `(.L_x_114) ;  /* 0x00000000000c7947 */ /* 0x000fea0003800000 */
.L_x_115:
[----:B0-----:R-:W2:Y:S02]  /*4130*/  LD.E R5, desc[UR12][R12.64+0x4] ;  /* 0x0000040c0c057980 */ /* 0x001ea4000c101900 */
[----:B--2---:R-:W-:-:S05]  /*4140*/  IADD3 R5, PT, PT, R31, R5, RZ ;  /* 0x000000051f057210 */ /* 0x004fca0007ffe0ff */
[----:B------:R1:W-:Y:S02]  /*4150*/  ST.E desc[UR12][R12.64+0x4], R5 ;  /* 0x000004050c007985 */ /* 0x0003e4000c10190c */
.L_x_114:
[----:B------:R-:W-:Y:S05]  /*4160*/  BSYNC.RECONVERGENT B0 ;  /* 0x0000000000007941 */ /* 0x000fea0003800200 */
.L_x_113:
[----:B------:R-:W-:-:S06]  /*4170*/  UISETP.NE.AND UP0, UPT, UR6, 0x2, UPT ;  /* 0x000000020600788c */ /* 0x000fcc000bf05270 */
[----:B------:R-:W-:-:S13]  /*4180*/  PLOP3.LUT P0, PT, PT, PT, UP0, 0x80, 0x8 ;  /* 0x000000000008781c */ /* 0x000fda0003f0f008 */
        /* <DEDUP_REMOVED lines=18> */
.L_x_120:
[----:B------:R-:W0:Y:S02]  /*42b0*/  LDS R2, [R0] ;  /* 0x0000000000027984 */ /* 0x000e240000000800 */
[----:B0-----:R-:W-:-:S05]  /*42c0*/  HFMA2 R3, R2, 1, 1, R5 ;  /* 0x3c003c0002037831 */ /* 0x001fca0000000005 */
[----:B------:R-:W0:Y:S02]  /*42d0*/  ATOMS.CAST.SPIN P0, [R0], R2, R3 ;  /* 0x000000020000758d */ /* 0x000e240001800003 */
[----:B0-----:R-:W-:Y:S05]  /*42e0*/  @!P0 BRA `(.L_x_120) ;  /* 0xfffffffc00f08947 */ /* 0x001fea000383ffff */
[----:B------:R-:W-:Y:S05]  /*42f0*/  BRA `(.L_x_118) ;  /* 0x00000000000c7947 */ /* 0x000fea0003800000 */
.L_x_119:
[----:B------:R-:W2:Y:S02]  /*4300*/  LD.E R0, desc[UR12][R12.64] ;  /* 0x0000000c0c007980 */ /* 0x000ea4000c101900 */
[----:B--2---:R-:W-:-:S05]  /*4310*/  IADD3 R3, PT, PT, R5, R0, RZ ;  /* 0x0000000005037210 */ /* 0x004fca0007ffe0ff */
[----:B------:R0:W-:Y:S02]  /*4320*/  ST.E desc[UR12][R12.64], R3 ;  /* 0x000000030c007985 */ /* 0x0001e4000c10190c */
.L_x_118:
[----:B------:R-:W-:Y:S05]  /*4330*/  BSYNC.RECONVERGENT B0 ;  /* 0x0000000000007941 */ /* 0x000fea0003800200 */
.L_x_117:
[----:B------:R1:W-:Y:S02]  /*4340*/  ATOM.E.ADD.F16x2.RN.STRONG.GPU P0, RZ, desc[UR12][R12.64+0x4], R7 ;  /* 0x800004070cff79a2 */ /* 0x0003e4000c10e10c */
[----:B-1----:R-:W-:Y:S05]  /*4350*/  @P0 EXIT ;  /* 0x000000000000094d */ /* 0x002fea0003800000 */
[----:B------:R-:W1:Y:S02]  /*4360*/  QSPC.E.S P0, RZ, [R12+0x4] ;  /* 0x000004000cff73aa */ /* 0x000e640000000500 */
[----:B-1----:R-:W-:Y:S05]  /*4370*/  @!P0 BRA `(.L_x_121) ;  /* 0x00000000001c8947 */ /* 0x002fea0003800000 */
[----:B------:R-:W-:-:S04]  /*4380*/  MOV R2, R12 ;  /* 0x0000000c00027202 */ /* 0x000fc80000000f00 */
[----:B------:R-:W-:-:S07]  /*4390*/  MOV R0, R2 ;  /* 0x0000000200007202 */ /* 0x000fce0000000f00 */
.L_x_122:
[----:B------:R-:W0:Y:S02]  /*43a0*/  LDS R2, [R0+0x4] ;  /* 0x0000040000027984 */ /* 0x000e240000000800 */
[----:B0-----:R-:W-:-:S05]  /*43b0*/  HADD2 R3, R2, R7 ;  /* 0x0000000702037230 */ /* 0x001fca0000000000 */
[----:B------:R-:W0:Y:S02]  /*43c0*/  ATOMS.CAST.SPIN P0, [R0+0x4], R2, R3 ;  /* 0x000004020000758d */ /* 0x000e240001800003 */
[----:B0-----:R-:W-:Y:S05]  /*43d0*/  @!P0 BRA `(.L_x_122) ;  /* 0xfffffffc00f08947 */ /* 0x001fea000383ffff */
[----:B------:R-:W-:Y:S05]  /*43e0*/  EXIT ;  /* 0x000000000000794d */ /* 0x000fea0003800000 */
.L_x_121:
[----:B------:R-:W0:Y:S02]  /*43f0*/  LD.E R0, desc[UR12][R12.64+0x4] ;  /* 0x0000040c0c007980 */ /* 0x000e24000c101900 */
[----:B0-----:R-:W-:-:S05]  /*4400*/  IADD3 R3, PT, PT, R7, R0, RZ ;  /* 0x0000000007037210 */ /* 0x001fca0007ffe0ff */
[----:B------:R-:W-:Y:S01]  /*4410*/  ST.E desc[UR12][R12.64+0x4], R3 ;  /* 0x000004030c007985 */ /* 0x000fe2000c10190c */
[----:B------:R-:W-:Y:S05]  /*4420*/  EXIT ;  /* 0x000000000000794d */ /* 0x000fea0003800000 */
.L_x_123:
        /* <DEDUP_REMOVED lines=13> */
.L_x_180:


//--------------------- .text._Z28gemm_half_q_half_gptq_kernelILi2ELb1ELb1EEvPK6__halfPKjS4_S2_PS0_iiiiiPKtibS2_i --------------------------
	.section	.text._Z28gemm_half_q_half_gptq_kernelILi2ELb1ELb1EEvPK6__halfPKjS4_S2_PS0_iiiiiPKtibS2_i,"ax",@progbits
	.align	128
        .global         _Z28gemm_half_q_half_gptq_kernelILi2ELb1ELb1EEvPK6__halfPKjS4_S2_PS0_iiiiiPKtibS2_i
        .type           _Z28gemm_half_q_half_gptq_kernelILi2ELb1ELb1EEvPK6__halfPKjS4_S2_PS0_iiiiiPKtibS2_i,@function
        .size           _Z28gemm_half_q_half_gptq_kernelILi2ELb1ELb1EEvPK6__halfPKjS4_S2_PS0_iiiiiPKtibS2_i,(.L_x_181 - _Z28gemm_half_q_half_gptq_kernelILi2ELb1ELb1EEvPK6__halfPKjS4_S2_PS0_iiiiiPKtibS2_i)
        .other          _Z28gemm_half_q_half_gptq_kernelILi2ELb1ELb1EEvPK6__halfPKjS4_S2_PS0_iiiiiPKtibS2_i,@"STO_CUDA_ENTRY STV_DEFAULT"
_Z28gemm_half_q_half_gptq_kernelILi2ELb1ELb1EEvPK6__halfPKjS4_S2_PS0_iiiiiPKtibS2_i:
.text._Z28gemm_half_q_half_gptq_kernelILi2ELb1ELb1EEvPK6__halfPKjS4_S2_PS0_iiiiiPKtibS2_i:
[----:B------:R-:W-:Y:S08]  /*0000*/  LDC R1, c[0x0][0x37c] ;  /* 0x0000df00ff017b82 */ /* 0x000ff00000000800 */
[----:B------:R-:W0:Y:S01]  /*0010*/  S2UR UR9, SR_CTAID.Y ;  /* 0x00000000000979c3 */ /* 0x000e220000002600 */
[----:B------:R-:W1:Y:S01]  /*0020*/  LDCU UR6, c[0x0][0x3a8] ;  /* 0x00007500ff0677ac */ /* 0x000e620008000800 */
[----:B0-----:R-:W-:-:S04]  /*0030*/  USHF.L.U32 UR14, UR9, 0x1, URZ ;  /* 0x00000001090e7899 */ /* 0x001fc800080006ff */
[----:B-1----:R-:W-:-:S04]  /*0040*/  UIADD3 UR6, UPT, UPT, -UR14, UR6, URZ ;  /* 0x000000060e067290 */ /* 0x002fc8000fffe1ff */
[----:B------:R-:W-:-:S06]  /*0050*/  UISETP.GE.AND UP0, UPT, UR6, 0x1, UPT ;  /* 0x000000010600788c */ /* 0x000fcc000bf06270 */
[----:B------:R-:W-:-:S13]  /*0060*/  PLOP3.LUT P0, PT, PT, PT, UP0, 0x80, 0x8 ;  /* 0x000000000008781c */ /* 0x000fda0003f0f008 */
[----:B------:R-:W-:Y:S05]  /*0070*/  @!P0 EXIT ;  /* 0x000000000000894d */ /* 0x000fea0003800000 */
[----:B------:R-:W0:Y:S01]  /*0080*/  LDC R7, c[0x0][0x3d8] ;  /* 0x0000f600ff077b82 */ /* 0x000e220000000800 */
[----:B------:R-:W-:Y:S01]  /*0090*/  UISETP.NE.AND UP0, UPT, UR6, 0x1, UPT ;  /* 0x000000010600788c */ /* 0x000fe2000bf05270 */
[----:B------:R-:W1:Y:S05]  /*00a0*/  LDCU.64 UR12, c[0x0][0x358] ;  /* 0x00006b00ff0c77ac */ /* 0x000e6a0008000a00 */
[----:B------:R-:W-:Y:S01]  /*00b0*/  PLOP3.LUT P1, PT, PT, PT, UP0, 0x80, 0x8 ;  /* 0x000000000008781c */ /* 0x000fe20003f2f008 */
[----:B------:R-:W0:Y:S08]  /*00c0*/  LDC.64 R4, c[0x0][0x3d0] ;  /* 0x0000f400ff047b82 */ /* 0x000e300000000a00 */
[----:B------:R-:W2:Y:S01]  /*00d0*/  LDC.64 R2, c[0x0][0x3d0] ;  /* 0x0000f400ff027b82 */ /* 0x000ea20000000a00 */
[----:B0-----:R-:W-:-:S06]  /*00e0*/  IMAD.WIDE R4, R7, 0x2, R4 ;  /* 0x0000000207047825 */ /* 0x001fcc00078e0204 */
[----:B-1----:R-:W3:Y:S04]  /*00f0*/  @P1 LDG.E.U16 R4, desc[UR12][R4.64] ;  /* 0x0000000c04041981 */ /* 0x002ee8000c1e1500 */
[----:B--2---:R-:W2:Y:S01]  /*0100*/  LDG.E.U16 R2, desc[UR12][R2.64] ;  /* 0x0000000c02027981 */ /* 0x004ea2000c1e1500 */
[----:B---3--:R-:W-:Y:S02]  /*0110*/  @P1 R2UR UR7, R4 ;  /* 0x00000000040712ca */ /* 0x008fe400000e0000 */
[----:B--2---:R-:W-:-:S13]  /*0120*/  R2UR UR16, R2 ;  /* 0x00000000021072ca */ /* 0x004fda00000e0000 */
[----:B------:R-:W-:Y:S02]  /*0130*/  @UP0 ULOP3.LUT UR4, UR7, UR16, URZ, 0xfc, !UPT ;  /* 0x0000001007040292 */ /* 0x000fe4000f8efcff */
[----:B------:R-:W-:-:S04]  /*0140*/  IMAD.U32 R0, RZ, RZ, UR16 ;  /* 0x00000010ff007e24 */ /* 0x000fc8000f8e00ff */
[----:B------:R-:W-:-:S05]  /*0150*/  @P1 IMAD.U32 R0, RZ, RZ, UR4 ;  /* 0x00000004ff001e24 */ /* 0x000fca000f8e00ff */
[----:B------:R-:W-:-:S04]  /*0160*/  PRMT R0, R0, 0x9910, RZ ;  /* 0x0000991000007816 */ /* 0x000fc800000000ff */
[----:B------:R-:W-:-:S13]  /*0170*/  ISETP.NE.AND P0, PT, R0, RZ, PT ;  /* 0x000000ff0000720c */ /* 0x000fda0003f05270 */
[----:B------:R-:W-:Y:S05]  /*0180*/  @!P0 EXIT ;  /* 0x000000000000894d */ /* 0x000fea0003800000 */
[----:B------:R-:W0:Y:S01]  /*0190*/  S2UR UR10, SR_CTAID.Z ;  /* 0x00000000000a79c3 */ /* 0x000e220000002700 */
[----:B------:R-:W1:Y:S01]  /*01a0*/  S2R R2, SR_TID.X ;  /* 0x0000000000027919 */ /* 0x000e620000002100 */
[----:B------:R-:W-:Y:S01]  /*01b0*/  UMOV UR5, 0x2 ;  /* 0x0000000200057882 */ /* 0x000fe20000000000 */
[----:B------:R-:W-:Y:S01]  /*01c0*/  @P1 IMAD.U32 R3, RZ, RZ, UR7 ;  /* 0x00000007ff031e24 */ /* 0x000fe2000f8e00ff */
[----:B------:R-:W-:Y:S01]  /*01d0*/  PRMT R27, RZ, 0x7610, R27 ;  /* 0x00007610ff1b7816 */ /* 0x000fe2000000001b */
[----:B------:R-:W-:Y:S01]  /*01e0*/  USEL UR5, UR5, 0x1, UP0 ;  /* 0x0000000105057887 */ /* 0x000fe20008000000 */
[----:B------:R-:W-:Y:S02]  /*01f0*/  BSSY.RECONVERGENT B0, `(.L_x_124) ;  /* 0x00000bc000007945 */ /* 0x000fe40003800200 */
[----:B------:R-:W2:Y:S01]  /*0200*/  LDC R0, c[0x0][0x3b0] ;  /* 0x0000ec00ff007b82 */ /* 0x000ea20000000800 */
[----:B------:R-:W-:-:S07]  /*0210*/  @P1 PRMT R27, R3, 0x7610, R27 ;  /* 0x00007610031b1816 */ /* 0x000fce000000001b */
[----:B------:R-:W3:Y:S01]  /*0220*/  S2UR UR4, SR_CTAID.X ;  /* 0x00000000000479c3 */ /* 0x000ee20000002500 */
[----:B0-----:R-:W-:-:S06]  /*0230*/  USHF.L.U32 UR15, UR10, 0x7, URZ ;  /* 0x000000070a0f7899 */ /* 0x001fcc00080006ff */
[----:B------:R-:W-:Y:S01]  /*0240*/  MOV R29, UR15 ;  /* 0x0000000f001d7c02 */ /* 0x000fe20008000f00 */
[----:B-1----:R-:W-:-:S03]  /*0250*/  VIADD R4, R2, UR15 ;  /* 0x0000000f02047c36 */ /* 0x002fc60008000000 */
[----:B--2---:R-:W-:-:S04]  /*0260*/  VIADDMNMX R29, R29, 0x80, R0, PT ;  /* 0x000000801d1d7846 */ /* 0x004fc80003800100 */
[----:B------:R-:W-:Y:S01]  /*0270*/  ISETP.GE.AND P0, PT, R4, R29, PT ;  /* 0x0000001d0400720c */ /* 0x000fe20003f06270 */
[----:B---3--:R-:W-:-:S06]  /*0280*/  USHF.L.U32 UR4, UR4, 0x9, URZ ;  /* 0x0000000904047899 */ /* 0x008fcc00080006ff */
[----:B------:R-:W-:-:S06]  /*0290*/  LEA R28, R2, UR4, 0x2 ;  /* 0x00000004021c7c11 */ /* 0x000fcc000f8e10ff */
        /* <DEDUP_REMOVED lines=22> */
[----:B0-----:R-:W-:Y:S02]  /*0400*/  VIADD R3, R3, 0x100 ;  /* 0x0000010003037836 */ /* 0x001fe40000000000 */
[----:B------:R-:W-:-:S06]  /*0410*/  IMAD.IADD R5, R5, 0x1, R0 ;  /* 0x0000000105057824 */ /* 0x000fcc00078e0200 */
[----:B------:R-:W-:Y:S05]  /*0420*/  BRA.U UP0, `(.L_x_127) ;  /* 0x0000000100ec7547 */ /* 0x000fea000b800000 */
[----:B------:R-:W-:Y:S01]  /*0430*/  UIADD3 UR8, UPT, UPT, URZ, -UR7, URZ ;  /* 0x80000007ff087290 */ /* 0x000fe2000fffe0ff */
[----:B------:R-:W-:-:S03]  /*0440*/  PLOP3.LUT P0, PT, PT, PT, PT, 0x80, 0x8 ;  /* 0x000000000008781c */ /* 0x000fc60003f0f070 */
[----:B------:R-:W-:-:S09]  /*0450*/  UISETP.GT.AND UP0, UPT, UR8, 0x3, UPT ;  /* 0x000000030800788c */ /* 0x000fd2000bf04270 */
[----:B------:R-:W-:Y:S05]  /*0460*/  BRA.U !UP0, `(.L_x_128) ;  /* 0x0000000108847547 */ /* 0x000fea000b800000 */
[----:B------:R-:W-:-:S13]  /*0470*/  PLOP3.LUT P0, PT, PT, PT, PT, 0x8, 0x80 ;  /* 0x000000000080781c */ /* 0x000fda0003f0e170 */
.L_x_129:
[C---:B------:R-:W-:Y:S02]  /*0480*/  IADD3 R7, P1, PT, R4.reuse, R5, RZ ;  /* 0x0000000504077210 */ /* 0x040fe40007f3e0ff */
[C---:B------:R-:W-:Y:S02]  /*0490*/  IADD3 R9, PT, PT, R5.reuse, R0, RZ ;  /* 0x0000000005097210 */ /* 0x040fe40007ffe0ff */
[----:B------:R-:W-:Y:S02]  /*04a0*/  LEA.HI.X.SX32 R8, R5, RZ, 0x1, P1 ;  /* 0x000000ff05087211 */ /* 0x000fe400008f0eff */
[----:B------:R-:W-:Y:S01]  /*04b0*/  LEA R6, P1, R7, UR18, 0x1 ;  /* 0x0000001207067c11 */ /* 0x000fe2000f8208ff */
[----:B------:R-:W-:Y:S01]  /*04c0*/  IMAD.IADD R5, R9, 0x1, R0 ;  /* 0x0000000109057824 */ /* 0x000fe200078e0200 */
[----:B------:R-:W-:Y:S02]  /*04d0*/  IADD3 R12, P2, PT, R4, R9, RZ ;  /* 0x00000009040c7210 */ /* 0x000fe40007f5e0ff */
[----:B------:R-:W-:Y:S01]  /*04e0*/  LEA.HI.X R7, R7, UR19, R8, 0x1, P1 ;  /* 0x0000001307077c11 */ /* 0x000fe200088f0c08 */
[----:B------:R-:W-:Y:S01]  /*04f0*/  IMAD.IADD R15, R5, 0x1, R0 ;  /* 0x00000001050f7824 */ /* 0x000fe200078e0200 */
[----:B------:R-:W-:-:S02]  /*0500*/  LEA.HI.X.SX32 R9, R9, RZ, 0x1, P2 ;  /* 0x000000ff09097211 */ /* 0x000fc400010f0eff */
[----:B------:R-:W-:Y:S01]  /*0510*/  IADD3 R11, P3, PT, R4, R5, RZ ;  /* 0x00000005040b7210 */ /* 0x000fe20007f7e0ff */
[----:B------:R-:W2:Y:S01]  /*0520*/  LDG.E.U16.CONSTANT R6, desc[UR12][R6.64] ;  /* 0x0000000c06067981 */ /* 0x000ea2000c1e9500 */
[----:B------:R-:W-:Y:S02]  /*0530*/  LEA R8, P2, R12, UR18, 0x1 ;  /* 0x000000120c087c11 */ /* 0x000fe4000f8408ff */
[----:B------:R-:W-:Y:S02]  /*0540*/  IADD3 R13, P1, PT, R4, R15, RZ ;  /* 0x0000000f040d7210 */ /* 0x000fe40007f3e0ff */
[----:B------:R-:W-:Y:S02]  /*0550*/  LEA.HI.X.SX32 R16, R5, RZ, 0x1, P3 ;  /* 0x000000ff05107211 */ /* 0x000fe400018f0eff */
[----:B------:R-:W-:Y:S02]  /*0560*/  LEA.HI.X R9, R12, UR19, R9, 0x1, P2 ;  /* 0x000000130c097c11 */ /* 0x000fe400090f0c09 */
[----:B------:R-:W-:-:S02]  /*0570*/  LEA.HI.X.SX32 R14, R15, RZ, 0x1, P1 ;  /* 0x000000ff0f0e7211 */ /* 0x000fc400008f0eff */
[----:B------:R-:W-:Y:S01]  /*0580*/  LEA R10, P3, R11, UR18, 0x1 ;  /* 0x000000120b0a7c11 */ /* 0x000fe2000f8608ff */
[----:B------:R-:W3:Y:S01]  /*0590*/  LDG.E.U16.CONSTANT R8, desc[UR12][R8.64] ;  /* 0x0000000c08087981 */ /* 0x000ee2000c1e9500 */
[----:B------:R-:W-:Y:S02]  /*05a0*/  LEA R12, P1, R13, UR18, 0x1 ;  /* 0x000000120d0c7c11 */ /* 0x000fe4000f8208ff */
[----:B------:R-:W-:Y:S02]  /*05b0*/  LEA.HI.X R11, R11, UR19, R16, 0x1, P3 ;  /* 0x000000130b0b7c11 */ /* 0x000fe400098f0c10 */
[----:B------:R-:W-:-:S03]  /*05c0*/  LEA.HI.X R13, R13, UR19, R14, 0x1, P1 ;  /* 0x000000130d0d7c11 */ /* 0x000fc600088f0c0e */
        /* <DEDUP_REMOVED lines=9> */
[----:B0-----:R-:W-:Y:S01]  /*0660*/  VIADD R3, R3, 0x400 ;  /* 0x0000040003037836 */ /* 0x001fe20000000000 */
[----:B------:R-:W-:Y:S06]  /*0670*/  BRA.U !UP0, `(.L_x_129) ;  /* 0xfffffffd08807547 */ /* 0x000fec000b83ffff */
.L_x_128:
[----:B------:R-:W-:-:S04]  /*0680*/  UIADD3 UR8, UPT, UPT, URZ, -UR7, URZ ;  /* 0x80000007ff087290 */ /* 0x000fc8000fffe0ff */
[----:B------:R-:W-:-:S09]  /*0690*/  UISETP.GT.AND UP0, UPT, UR8, 0x1, UPT ;  /* 0x000000010800788c */ /* 0x000fd2000bf04270 */
[----:B------:R-:W-:Y:S05]  /*06a0*/  BRA.U !UP0, `(.L_x_130) ;  /* 0x0000000108447547 */ /* 0x000fea000b800000 */
[----:B------:R-:W-:Y:S01]  /*06b0*/  IMAD.IADD R11, R5, 0x1, R0 ;  /* 0x00000001050b7824 */ /* 0x000fe200078e0200 */
[----:B------:R-:W-:-:S04]  /*06c0*/  IADD3 R7, P0, PT, R4, R5, RZ ;  /* 0x0000000504077210 */ /* 0x000fc80007f1e0ff */
[----:B------:R-:W-:Y:S02]  /*06d0*/  IADD3 R9, P1, PT, R4, R11, RZ ;  /* 0x0000000b04097210 */ /* 0x000fe40007f3e0ff */
[----:B------:R-:W-:Y:S02]  /*06e0*/  LEA.HI.X.SX32 R12, R5, RZ, 0x1, P0 ;  /* 0x000000ff050c7211 */ /* 0x000fe400000f0eff */
[----:B------:R-:W-:Y:S02]  /*06f0*/  LEA.HI.X.SX32 R10, R11, RZ, 0x1, P1 ;  /* 0x000000ff0b0a7211 */ /* 0x000fe400008f0eff */
[----:B------:R-:W-:Y:S02]  /*0700*/  LEA R6, P0, R7, UR18, 0x1 ;  /* 0x0000001207067c11 */ /* 0x000fe4000f8008ff */
[----:B------:R-:W-:Y:S02]  /*0710*/  LEA R8, P1, R9, UR18, 0x1 ;  /* 0x0000001209087c11 */ /* 0x000fe4000f8208ff */
[----:B------:R-:W-:-:S02]  /*0720*/  LEA.HI.X R7, R7, UR19, R12, 0x1, P0 ;  /* 0x0000001307077c11 */ /* 0x000fc400080f0c0c */
[----:B------:R-:W-:-:S03]  /*0730*/  LEA.HI.X R9, R9, UR19, R10, 0x1, P1 ;  /* 0x0000001309097c11 */ /* 0x000fc600088f0c0a */
[----:B------:R-:W2:Y:S04]  /*0740*/  LDG.E.U16.CONSTANT R6, desc[UR12][R6.64] ;  /* 0x0000000c06067981 */ /* 0x000ea8000c1e9500 */
[----:B------:R-:W3:Y:S01]  /*0750*/  LDG.E.U16.CONSTANT R8, desc[UR12][R8.64] ;  /* 0x0000000c08087981 */ /* 0x000ee2000c1e9500 */
[----:B------:R-:W-:Y:S01]  /*0760*/  PLOP3.LUT P0, PT, PT, PT, PT, 0x8, 0x80 ;  /* 0x000000000080781c */ /* 0x000fe20003f0e170 */
[----:B------:R-:W-:Y:S01]  /*0770*/  UIADD3 UR7, UPT, UPT, UR7, 0x2, URZ ;  /* 0x0000000207077890 */ /* 0x000fe2000fffe0ff */
[----:B------:R-:W-:Y:S01]  /*0780*/  IADD3 R5, PT, PT, R11, R0, RZ ;  /* 0x000000000b057210 */ /* 0x000fe20007ffe0ff */
[----:B--2---:R-:W-:Y:S04]  /*0790*/  STS.U16 [R3], R6 ;  /* 0x0000000603007388 */ /* 0x004fe80000000400 */
[----:B---3--:R0:W-:Y:S02]  /*07a0*/  STS.U16 [R3+0x100], R8 ;  /* 0x0001000803007388 */ /* 0x0081e40000000400 */
[----:B0-----:R-:W-:-:S07]  /*07b0*/  VIADD R3, R3, 0x200 ;  /* 0x0000020003037836 */ /* 0x001fce0000000000 */
.L_x_130:
[----:B------:R-:W-:-:S13]  /*07c0*/  ISETP.EQ.AND P1, PT, RZ, UR7, PT ;  /* 0x00000007ff007c0c */ /* 0x000fda000bf22270 */
[----:B------:R-:W-:Y:S05]  /*07d0*/  @!P0 BRA P1, `(.L_x_125) ;  /* 0x0000000400748947 */ /* 0x000fea0000800000 */
.L_x_127:
[----:B------:R-:W-:-:S04]  /*07e0*/  IADD3 R7, P0, PT, R4, R5, RZ ;  /* 0x0000000504077210 */ /* 0x000fc80007f1e0ff */
        /* <DEDUP_REMOVED lines=10> */
[----:B------:R-:W-:Y:S05]  /*0890*/  BRA `(.L_x_125) ;  /* 0x0000000400447947 */ /* 0x000fea0003800000 */
.L_x_126:
[C---:B------:R-:W-:Y:S01]  /*08a0*/  LEA R6, P0, R4.reuse, UR18, 0x1 ;  /* 0x0000001204067c11 */ /* 0x040fe2000f8008ff */
[----:B------:R-:W0:Y:S03]  /*08b0*/  LDCU.64 UR20, c[0x0][0x380] ;  /* 0x00007000ff1477ac */ /* 0x000e260008000a00 */
[----:B------:R-:W-:-:S05]  /*08c0*/  LEA.HI.X R7, R4, UR19, RZ, 0x1, P0 ;  /* 0x0000001304077c11 */ /* 0x000fca00080f0cff */
[----:B------:R1:W5:Y:S01]  /*08d0*/  LDG.E.U16.CONSTANT R16, desc[UR12][R6.64] ;  /* 0x0000000c06107981 */ /* 0x000362000c1e9500 */
[----:B------:R-:W-:Y:S01]  /*08e0*/  UIADD3 UR7, UPT, UPT, URZ, -UR5, URZ ;  /* 0x80000005ff077290 */ /* 0x000fe2000fffe0ff */
[----:B------:R-:W-:-:S03]  /*08f0*/  IMAD R13, R0, UR9, RZ ;  /* 0x00000009000d7c24 */ /* 0x000fc6000f8e02ff */
[----:B------:R-:W-:Y:S01]  /*0900*/  UISETP.GE.AND UP0, UPT, UR7, URZ, UPT ;  /* 0x000000ff0700728c */ /* 0x000fe2000bf06270 */
[----:B------:R-:W-:-:S08]  /*0910*/  IMAD.SHL.U32 R13, R13, 0x2, RZ ;  /* 0x000000020d0d7824 */ /* 0x000fd000078e00ff */
[----:B01----:R-:W-:Y:S05]  /*0920*/  BRA.U UP0, `(.L_x_131) ;  /* 0x0000000100f47547 */ /* 0x003fea000b800000 */
[----:B------:R-:W-:Y:S02]  /*0930*/  UIADD3 UR8, UPT, UPT, URZ, -UR7, URZ ;  /* 0x80000007ff087290 */ /* 0x000fe4000fffe0ff */
[----:B------:R-:W-:Y:S02]  /*0940*/  UPLOP3.LUT UP0, UPT, UPT, UPT, UPT, 0x80, 0x8 ;  /* 0x000000000008789c */ /* 0x000fe40003f0f070 */
[----:B------:R-:W-:-:S09]  /*0950*/  UISETP.GT.AND UP1, UPT, UR8, 0x3, UPT ;  /* 0x000000030800788c */ /* 0x000fd2000bf24270 */
[----:B------:R-:W-:Y:S05]  /*0960*/  BRA.U !UP1, `(.L_x_132) ;  /* 0x0000000109887547 */ /* 0x000fea000b800000 */
[----:B------:R-:W0:Y:S01]  /*0970*/  LDCU.64 UR18, c[0x0][0x380] ;  /* 0x00007000ff1277ac */ /* 0x000e220008000a00 */
[----:B------:R-:W-:-:S11]  /*0980*/  UPLOP3.LUT UP0, UPT, UPT, UPT, UPT, 0x40, 0x4 ;  /* 0x000000000004789c */ /* 0x000fd60003f0e870 */
.L_x_133:
[----:B------:R-:W-:Y:S01]  /*0990*/  IMAD.IADD R7, R13, 0x1, R0 ;  /* 0x000000010d077824 */ /* 0x000fe200078e0200 */
[----:B-----5:R-:W-:-:S04]  /*09a0*/  IADD3 R5, P0, PT, R16, R13, RZ ;  /* 0x0000000d10057210 */ /* 0x020fc80007f1e0ff */
[----:B------:R-:W-:Y:S02]  /*09b0*/  IADD3 R9, PT, PT, R7, R0, RZ ;  /* 0x0000000007097210 */ /* 0x000fe40007ffe0ff */
[----:B------:R-:W-:Y:S02]  /*09c0*/  LEA.HI.X.SX32 R6, R13, RZ, 0x1, P0 ;  /* 0x000000ff0d067211 */ /* 0x000fe400000f0eff */
[----:B0-----:R-:W-:Y:S01]  /*09d0*/  LEA R4, P0, R5, UR18, 0x1 ;  /* 0x0000001205047c11 */ /* 0x001fe2000f8008ff */
[----:B------:R-:W-:Y:S01]  /*09e0*/  IMAD.IADD R13, R9, 0x1, R0 ;  /* 0x00000001090d7824 */ /* 0x000fe200078e0200 */
[----:B------:R-:W-:Y:S02]  /*09f0*/  IADD3 R10, P1, PT, R16, R7, RZ ;  /* 0x00000007100a7210 */ /* 0x000fe40007f3e0ff */
[----:B------:R-:W-:Y:S02]  /*0a00*/  LEA.HI.X R5, R5, UR19, R6, 0x1, P0 ;  /* 0x0000001305057c11 */ /* 0x000fe400080f0c06 */
[----:B------:R-:W-:-:S02]  /*0a10*/  LEA.HI.X.SX32 R7, R7, RZ, 0x1, P1 ;  /* 0x000000ff07077211 */ /* 0x000fc400008f0eff */
[----:B------:R-:W-:Y:S01]  /*0a20*/  LEA R6, P0, R10, UR18, 0x1 ;  /* 0x000000120a067c11 */ /* 0x000fe2000f8008ff */
[----:B------:R-:W2:Y:S01]  /*0a30*/  LDG.E.U16.CONSTANT R4, desc[UR12][R4.64] ;  /* 0x0000000c04047981 */ /* 0x000ea2000c1e9500 */
[C---:B------:R-:W-:Y:S02]  /*0a40*/  IADD3 R14, P2, PT, R16.reuse, R9, RZ ;  /* 0x00000009100e7210 */ /* 0x040fe40007f5e0ff */
[----:B------:R-:W-:Y:S02]  /*0a50*/  IADD3 R11, P3, PT, R16, R13, RZ ;  /* 0x0000000d100b7210 */ /* 0x000fe40007f7e0ff */
[----:B------:R-:W-:Y:S02]  /*0a60*/  LEA.HI.X R7, R10, UR19, R7, 0x1, P0 ;  /* 0x000000130a077c11 */ /* 0x000fe400080f0c07 */
[----:B------:R-:W-:Y:S02]  /*0a70*/  LEA.HI.X.SX32 R9, R9, RZ, 0x1, P2 ;  /* 0x000000ff09097211 */ /* 0x000fe400010f0eff */
[----:B------:R-:W-:Y:S01]  /*0a80*/  LEA R8, P1, R14, UR18, 0x1 ;  /* 0x000000120e087c11 */ /* 0x000fe2000f8208ff */
[----:B------:R-:W3:Y:S01]  /*0a90*/  LDG.E.U16.CONSTANT R6, desc[UR12][R6.64] ;  /* 0x0000000c06067981 */ /* 0x000ee2000c1e9500 */
[----:B------:R-:W-:-:S02]  /*0aa0*/  LEA.HI.X.SX32 R12, R13, RZ, 0x1, P3 ;  /* 0x000000ff0d0c7211 */ /* 0x000fc400018f0eff */
[C---:B------:R-:W-:Y:S02]  /*0ab0*/  LEA R10, P0, R11.reuse, UR18, 0x1 ;  /* 0x000000120b0a7c11 */ /* 0x040fe4000f8008ff */
[----:B------:R-:W-:Y:S02]  /*0ac0*/  LEA.HI.X R9, R14, UR19, R9, 0x1, P1 ;  /* 0x000000130e097c11 */ /* 0x000fe400088f0c09 */
[----:B------:R-:W-:-:S03]  /*0ad0*/  LEA.HI.X R11, R11, UR19, R12, 0x1, P0 ;  /* 0x000000130b0b7c11 */ /* 0x000fc600080f0c0c */
[----:B------:R-:W4:Y:S04]  /*0ae0*/  LDG.E.U16.CONSTANT R8, desc[UR12][R8.64] ;  /* 0x0000000c08087981 */ /* 0x000f28000c1e9500 */
[----:B------:R-:W4:Y:S01]  /*0af0*/  LDG.E.U16.CONSTANT R10, desc[UR12][R10.64] ;  /* 0x0000000c0a0a7981 */ /* 0x000f22000c1e9500 */
[----:B------:R-:W-:-:S04]  /*0b00*/  UIADD3 UR7, UPT, UPT, UR7, 0x4, URZ ;  /* 0x0000000407077890 */ /* 0x000fc8000fffe0ff */
[----:B------:R-:W-:Y:S01]  /*0b10*/  UISETP.GE.AND UP1, UPT, UR7, -0x3, UPT ;  /* 0xfffffffd0700788c */ /* 0x000fe2000bf26270 */
[----:B------:R-:W-:Y:S01]  /*0b20*/  IMAD.IADD R13, R13, 0x1, R0 ;  /* 0x000000010d0d7824 */ /* 0x000fe200078e0200 */
[----:B--2---:R-:W-:Y:S04]  /*0b30*/  STS.U16 [R3], R4 ;  /* 0x0000000403007388 */ /* 0x004fe80000000400 */
[----:B---3--:R-:W-:Y:S04]  /*0b40*/  STS.U16 [R3+0x100], R6 ;  /* 0x0001000603007388 */ /* 0x008fe80000000400 */
[----:B----4-:R-:W-:Y:S04]  /*0b50*/  STS.U16 [R3+0x200], R8 ;  /* 0x0002000803007388 */ /* 0x010fe80000000400 */
[----:B------:R0:W-:Y:S02]  /*0b60*/  STS.U16 [R3+0x300], R10 ;  /* 0x0003000a03007388 */ /* 0x0001e40000000400 */
[----:B0-----:R-:W-:Y:S01]  /*0b70*/  IADD3 R3, PT, PT, R3, 0x400, RZ ;  /* 0x0000040003037810 */ /* 0x001fe20007ffe0ff */
[----:B------:R-:W-:Y:S06]  /*0b80*/  BRA.U !UP1, `(.L_x_133) ;  /* 0xfffffffd09807547 */ /* 0x000fec000b83ffff */
.L_x_132:
[----:B------:R-:W-:-:S04]  /*0b90*/  UIADD3 UR8, UPT, UPT, URZ, -UR7, URZ ;  /* 0x80000007ff087290 */ /* 0x000fc8000fffe0ff */
[----:B------:R-:W-:-:S09]  /*0ba0*/  UISETP.GT.AND UP1, UPT, UR8, 0x1, UPT ;  /* 0x000000010800788c */ /* 0x000fd2000bf24270 */
[----:B------:R-:W-:Y:S05]  /*0bb0*/  BRA.U !UP1, `(.L_x_134) ;  /* 0x0000000109487547 */ /* 0x000fea000b800000 */
[----:B------:R-:W0:Y:S01]  /*0bc0*/  LDCU.64 UR18, c[0x0][0x380] ;  /* 0x00007000ff1277ac */ /* 0x000e220008000a00 */
[----:B------:R-:W-:Y:S01]  /*0bd0*/  IMAD.IADD R9, R13, 0x1, R0 ;  /* 0x000000010d097824 */ /* 0x000fe200078e0200 */
[----:B-----5:R-:W-:-:S04]  /*0be0*/  IADD3 R5, P0, PT, R16, R13, RZ ;  /* 0x0000000d10057210 */ /* 0x020fc80007f1e0ff */
[----:B------:R-:W-:Y:S02]  /*0bf0*/  IADD3 R7, P1, PT, R16, R9, RZ ;  /* 0x0000000910077210 */ /* 0x000fe40007f3e0ff */
[----:B------:R-:W-:Y:S02]  /*0c00*/  LEA.HI.X.SX32 R10, R13, RZ, 0x1, P0 ;  /* 0x000000ff0d0a7211 */ /* 0x000fe400000f0eff */
[----:B------:R-:W-:Y:S02]  /*0c10*/  LEA.HI.X.SX32 R8, R9, RZ, 0x1, P1 ;  /* 0x000000ff09087211 */ /* 0x000fe400008f0eff */
[----:B0-----:R-:W-:Y:S02]  /*0c20*/  LEA R4, P0, R5, UR18, 0x1 ;  /* 0x0000001205047c11 */ /* 0x001fe4000f8008ff */
[----:B------:R-:W-:Y:S02]  /*0c30*/  LEA R6, P1, R7, UR18, 0x1 ;  /* 0x0000001207067c11 */ /* 0x000fe4000f8208ff */
[----:B------:R-:W-:-:S02]  /*0c40*/  LEA.HI.X R5, R5, UR19, R10, 0x1, P0 ;  /* 0x0000001305057c11 */ /* 0x000fc400080f0c0a */
[----:B------:R-:W-:-:S03]  /*0c50*/  LEA.HI.X R7, R7, UR19, R8, 0x1, P1 ;  /* 0x0000001307077c11 */ /* 0x000fc600088f0c08 */
[----:B------:R-:W2:Y:S04]  /*0c60*/  LDG.E.U16.CONSTANT R4, desc[UR12][R4.64] ;  /* 0x0000000c04047981 */ /* 0x000ea8000c1e9500 */
[----:B------:R-:W3:Y:S01]  /*0c70*/  LDG.E.U16.CONSTANT R6, desc[UR12][R6.64] ;  /* 0x0000000c06067981 */ /* 0x000ee2000c1e9500 */
[----:B------:R-:W-:Y:S01]  /*0c80*/  IMAD.IADD R13, R9, 0x1, R0 ;  /* 0x00000001090d7824 */ /* 0x000fe200078e0200 */
[----:B------:R-:W-:Y:S02]  /*0c90*/  UIADD3 UR7, UPT, UPT, UR7, 0x2, URZ ;  /* 0x0000000207077890 */ /* 0x000fe4000fffe0ff */
[----:B------:R-:W-:Y:S01]  /*0ca0*/  UPLOP3.LUT UP0, UPT, UPT, UPT, UPT, 0x40, 0x4 ;  /* 0x000000000004789c */ /* 0x000fe20003f0e870 */
[----:B--2---:R-:W-:Y:S04]  /*0cb0*/  STS.U16 [R3], R4 ;  /* 0x0000000403007388 */ /* 0x004fe80000000400 */
[----:B---3--:R0:W-:Y:S02]  /*0cc0*/  STS.U16 [R3+0x100], R6 ;  /* 0x0001000603007388 */ /* 0x0081e40000000400 */
[----:B0-----:R-:W-:-:S07]  /*0cd0*/  IADD3 R3, PT, PT, R3, 0x200, RZ ;  /* 0x0000020003037810 */ /* 0x001fce0007ffe0ff */
.L_x_134:
[----:B------:R-:W-:-:S09]  /*0ce0*/  UISETP.NE.OR UP0, UPT, UR7, URZ, UP0 ;  /* 0x000000ff0700728c */ /* 0x000fd20008705670 */
[----:B------:R-:W-:Y:S05]  /*0cf0*/  BRA.U !UP0, `(.L_x_125) ;  /* 0x00000001082c7547 */ /* 0x000fea000b800000 */
.L_x_131:
        /* <DEDUP_REMOVED lines=9> */
[----:B0-----:R-:W-:-:S06]  /*0d90*/  VIADD R3, R3, 0x100 ;  /* 0x0000010003037836 */ /* 0x001fcc0000000000 */
[----:B------:R-:W-:Y:S05]  /*0da0*/  BRA.U UP0, `(.L_x_131) ;  /* 0xfffffffd00d47547 */ /* 0x000fea000b83ffff */
.L_x_125:
[----:B------:R-:W-:Y:S05]  /*0db0*/  BSYNC.RECONVERGENT B0 ;  /* 0x0000000000007941 */ /* 0x000fea0003800200 */
.L_x_124:
        /* <DEDUP_REMOVED lines=20> */
.L_x_138:
[C---:B-1----:R-:W-:Y:S01]  /*0f00*/  IADD3 R7, PT, PT, R3.reuse, UR11, RZ ;  /* 0x0000000b03077c10 */ /* 0x042fe2000fffe0ff */
[----:B0-----:R-:W-:Y:S01]  /*0f10*/  IMAD.WIDE R4, R3, 0x2, R12 ;  /* 0x0000000203047825 */ /* 0x001fe200078e020c */
[----:B------:R-:W-:-:S03]  /*0f20*/  UIADD3 UR5, UPT, UPT, UR5, 0x4, URZ ;  /* 0x0000000405057890 */ /* 0x000fc6000fffe0ff */
[C---:B------:R-:W-:Y:S01]  /*0f30*/  VIADD R9, R7.reuse, UR11 ;  /* 0x0000000b07097c36 */ /* 0x040fe20008000000 */
[----:B------:R1:W-:Y:S01]  /*0f40*/  STG.E.64 desc[UR12][R4.64], RZ ;  /* 0x000000ff04007986 */ /* 0x0003e2000c101b0c */
[----:B------:R-:W-:Y:S01]  /*0f50*/  IMAD.WIDE R6, R7, 0x2, R12 ;  /* 0x0000000207067825 */ /* 0x000fe200078e020c */
[----:B------:R-:W-:-:S03]  /*0f60*/  UISETP.GE.AND UP1, UPT, UR5, -0x3, UPT ;  /* 0xfffffffd0500788c */ /* 0x000fc6000bf26270 */
        /* <DEDUP_REMOVED lines=8> */
.L_x_137:
[----:B------:R-:W-:-:S04]  /*0ff0*/  UIADD3 UR4, UPT, UPT, URZ, -UR5, URZ ;  /* 0x80000005ff047290 */ /* 0x000fc8000fffe0ff */
[----:B------:R-:W-:-:S09]  /*1000*/  UISETP.GT.AND UP1, UPT, UR4, 0x1, UPT ;  /* 0x000000010400788c */ /* 0x000fd2000bf24270 */
[----:B------:R-:W-:Y:S05]  /*1010*/  BRA.U !UP1, `(.L_x_139) ;  /* 0x0000000109247547 */ /* 0x000fea000b800000 */
[----:B-1----:R-:W0:Y:S01]  /*1020*/  LDC.64 R6, c[0x0][0x3a0] ;  /* 0x0000e800ff067b82 */ /* 0x002e220000000a00 */
[C---:B------:R-:W-:Y:S01]  /*1030*/  VIADD R9, R3.reuse, UR11 ;  /* 0x0000000b03097c36 */ /* 0x040fe20008000000 */
[----:B------:R-:W-:Y:S02]  /*1040*/  UIADD3 UR5, UPT, UPT, UR5, 0x2, URZ ;  /* 0x0000000205057890 */ /* 0x000fe4000fffe0ff */
[----:B------:R-:W-:Y:S01]  /*1050*/  UPLOP3.LUT UP0, UPT, UPT, UPT, UPT, 0x40, 0x4 ;  /* 0x000000000004789c */ /* 0x000fe20003f0e870 */
[----:B0-----:R-:W-:-:S04]  /*1060*/  IMAD.WIDE R4, R3, 0x2, R6 ;  /* 0x0000000203047825 */ /* 0x001fc800078e0206 */
[C---:B------:R-:W-:Y:S01]  /*1070*/  IMAD.WIDE R6, R9.reuse, 0x2, R6 ;  /* 0x0000000209067825 */ /* 0x040fe200078e0206 */
[----:B------:R0:W-:Y:S03]  /*1080*/  STG.E.64 desc[UR12][R4.64], RZ ;  /* 0x000000ff04007986 */ /* 0x0001e6000c101b0c */
[----:B------:R-:W-:Y:S01]  /*1090*/  VIADD R3, R9, UR11 ;  /* 0x0000000b09037c36 */ /* 0x000fe20008000000 */
[----:B------:R0:W-:Y:S06]  /*10a0*/  STG.E.64 desc[UR12][R6.64], RZ ;  /* 0x000000ff06007986 */ /* 0x0001ec000c101b0c */
.L_x_139:
[----:B------:R-:W-:-:S09]  /*10b0*/  UISETP.NE.OR UP0, UPT, UR5, URZ, UP0 ;  /* 0x000000ff0500728c */ /* 0x000fd20008705670 */
[----:B------:R-:W-:Y:S05]  /*10c0*/  BRA.U !UP0, `(.L_x_135) ;  /* 0x00000001081c7547 */ /* 0x000fea000b800000 */
.L_x_136:
[----:B01----:R-:W0:Y:S02]  /*10d0*/  LDC.64 R4, c[0x0][0x3a0] ;  /* 0x0000e800ff047b82 */ /* 0x003e240000000a00 */
.L_x_140:
[C---:B0-----:R-:W-:Y:S01]  /*10e0*/  IMAD.WIDE R6, R3.reuse, 0x2, R4 ;  /* 0x0000000203067825 */ /* 0x041fe200078e0204 */
[----:B------:R-:W-:Y:S01]  /*10f0*/  UIADD3 UR5, UPT, UPT, UR5, 0x1, URZ ;  /* 0x0000000105057890 */ /* 0x000fe2000fffe0ff */
[----:B------:R-:W-:-:S03]  /*1100*/  IADD3 R3, PT, PT, R3, UR11, RZ ;  /* 0x0000000b03037c10 */ /* 0x000fc6000fffe0ff */
[----:B------:R2:W-:Y:S01]  /*1110*/  STG.E.64 desc[UR12][R6.64], RZ ;  /* 0x000000ff06007986 */ /* 0x0005e2000c101b0c */
[----:B------:R-:W-:-:S09]  /*1120*/  UISETP.NE.AND UP0, UPT, UR5, URZ, UPT ;  /* 0x000000ff0500728c */ /* 0x000fd2000bf05270 */
[----:B--2---:R-:W-:Y:S05]  /*1130*/  BRA.U UP0, `(.L_x_140) ;  /* 0xfffffffd00e87547 */ /* 0x004fea000b83ffff */
.L_x_135:
[----:B------:R-:W0:Y:S01]  /*1140*/  LDCU UR7, c[0x0][0x3b8] ;  /* 0x00007700ff0777ac */ /* 0x000e220008000800 */
[----:B-1----:R-:W-:Y:S02]  /*1150*/  IABS R8, UR15 ;  /* 0x0000000f00087c13 */ /* 0x002fe40008000000 */
[----:B------:R-:W-:Y:S01]  /*1160*/  SHF.L.U32 R26, R2, 0x4, RZ ;  /* 0x00000004021a7819 */ /* 0x000fe200000006ff */
[----:B------:R-:W1:Y:S01]  /*1170*/  LDCU.64 UR18, c[0x0][0x388] ;  /* 0x00007100ff1277ac */ /* 0x000e620008000a00 */
[----:B------:R-:W-:Y:S01]  /*1180*/  R2UR UR8, R8 ;  /* 0x00000000080872ca */ /* 0x000fe200000e0000 */
[----:B0-----:R-:W-:-:S05]  /*1190*/  IMAD.U32 R3, RZ, RZ, UR7 ;  /* 0x00000007ff037e24 */ /* 0x001fca000f8e00ff */
[----:B------:R-:W-:-:S04]  /*11a0*/  IABS R6, R3 ;  /* 0x0000000300067213 */ /* 0x000fc80000000000 */
[----:B------:R-:W0:Y:S08]  /*11b0*/  I2F.RP R3, R6 ;  /* 0x0000000600037306 */ /* 0x000e300000209400 */
[----:B0-----:R-:W0:Y:S02]  /*11c0*/  MUFU.RCP R3, R3 ;  /* 0x0000000300037308 */ /* 0x001e240000001000 */
[----:B0-----:R-:W-:-:S06]  /*11d0*/  VIADD R4, R3, 0xffffffe ;  /* 0x0ffffffe03047836 */ /* 0x001fcc0000000000 */
        /* <DEDUP_REMOVED lines=11> */
[----:B------:R-:W-:-:S04]  /*1290*/  IMAD R3, RZ, RZ, -UR5 ;  /* 0x80000005ff037e24 */ /* 0x000fc8000f8e02ff */
        /* <DEDUP_REMOVED lines=20> */
[----:B------:R-:W-:-:S05]  /*13e0*/  IMAD.U32 R6, RZ, RZ, UR4 ;  /* 0x00000004ff067e24 */ /* 0x000fca000f8e00ff */
        /* <DEDUP_REMOVED lines=8> */
[----:B------:R-:W-:Y:S01]  /*1470*/  LOP3.LUT R26, R26, 0x10, RZ, 0xc0, !PT ;  /* 0x000000101a1a7812 */ /* 0x000fe200078ec0ff */
[----:B------:R-:W1:Y:S01]  /*1480*/  I2F.F16 R11, -0x40 ;  /* 0xffffffc0000b7906 */ /* 0x000e620000200c00 */
[----:B------:R-:W-:Y:S01]  /*1490*/  ISETP.LE.AND P0, PT, R0, UR15, PT ;  /* 0x0000000f00007c0c */ /* 0x000fe2000bf03270 */
[----:B------:R-:W-:-:S04]  /*14a0*/  UIMAD UR4, UR10, UR11, URZ ;  /* 0x0000000b0a0472a4 */ /* 0x000fc8000f8e02ff */
[----:B------:R-:W-:Y:S01]  /*14b0*/  USHF.L.U32 UR4, UR4, 0x4, URZ ;  /* 0x0000000404047899 */ /* 0x000fe200080006ff */
[----:B0-----:R-:W-:-:S05]  /*14c0*/  SHF.R.S32.HI R6, RZ, 0x1f, R28 ;  /* 0x0000001fff067819 */ /* 0x001fca000001141c */
[----:B------:R-:W-:Y:S02]  /*14d0*/  IADD3 R33, P1, PT, R28, UR4, RZ ;  /* 0x000000041c217c10 */ /* 0x000fe4000ff3e0ff */
[----:B-1----:R-:W-:Y:S01]  /*14e0*/  R2UR UR9, R11 ;  /* 0x000000000b0972ca */ /* 0x002fe200000e0000 */
[----:B------:R-:W-:Y:S01]  /*14f0*/  HFMA2 R11, -RZ, RZ, 0, 0 ;  /* 0x00000000ff0b7431 */ /* 0x000fe200000001ff */
[----:B---3--:R-:W-:-:S04]  /*1500*/  SHF.R.U32.HI R2, RZ, R26, R5 ;  /* 0x0000001aff027219 */ /* 0x008fc80000011605 */
[--C-:B------:R-:W-:Y:S02]  /*1510*/  SHF.R.U32.HI R0, RZ, 0x8, R2.reuse ;  /* 0x00000008ff007819 */ /* 0x100fe40000011602 */
[--C-:B------:R-:W-:Y:S02]  /*1520*/  SHF.R.U32.HI R3, RZ, 0x4, R2.reuse ;  /* 0x00000004ff037819 */ /* 0x100fe40000011602 */
[----:B------:R-:W-:Y:S02]  /*1530*/  LOP3.LUT R10, R0, 0xf, RZ, 0xc0, !PT ;  /* 0x0000000f000a7812 */ /* 0x000fe400078ec0ff */
[----:B------:R-:W-:Y:S02]  /*1540*/  SHF.R.U32.HI R0, RZ, 0xc, R2 ;  /* 0x0000000cff007819 */ /* 0x000fe40000011602 */
[----:B------:R-:W-:Y:S01]  /*1550*/  LOP3.LUT R8, R2, 0xf, RZ, 0xc0, !PT ;  /* 0x0000000f02087812 */ /* 0x000fe200078ec0ff */
[----:B------:R-:W-:Y:S01]  /*1560*/  VIADD R17, R10, 0x1 ;  /* 0x000000010a117836 */ /* 0x000fe20000000000 */
[----:B------:R-:W-:Y:S01]  /*1570*/  LOP3.LUT R12, R0, 0xf, RZ, 0xc0, !PT ;  /* 0x0000000f000c7812 */ /* 0x000fe200078ec0ff */
[----:B------:R-:W-:Y:S01]  /*1580*/  VIADD R10, R10, 0xe401 ;  /* 0x0000e4010a0a7836 */ /* 0x000fe20000000000 */
[----:B------:R-:W-:Y:S01]  /*1590*/  LOP3.LUT R9, R3, 0xf, RZ, 0xc0, !PT ;  /* 0x0000000f03097812 */ /* 0x000fe200078ec0ff */
[----:B------:R-:W-:Y:S01]  /*15a0*/  VIADD R4, R8, 0x1 ;  /* 0x0000000108047836 */ /* 0x000fe20000000000 */
[----:B------:R-:W0:Y:S01]  /*15b0*/  I2F.F16 R30, R17 ;  /* 0x00000011001e7306 */ /* 0x000e220000200c00 */
[----:B------:R-:W-:Y:S01]  /*15c0*/  VIADD R18, R12, 0x1 ;  /* 0x000000010c127836 */ /* 0x000fe20000000000 */
[C---:B------:R-:W-:Y:S01]  /*15d0*/  IADD3 R5, PT, PT, R9.reuse, 0x1, RZ ;  /* 0x0000000109057810 */ /* 0x040fe20007ffe0ff */
[----:B------:R-:W-:Y:S01]  /*15e0*/  IMAD.U32 R3, RZ, RZ, UR4 ;  /* 0x00000004ff037e24 */ /* 0x000fe2000f8e00ff */
[----:B------:R-:W-:Y:S01]  /*15f0*/  IADD3 R9, PT, PT, R9, 0xe401, RZ ;  /* 0x0000e40109097810 */ /* 0x000fe20007ffe0ff */
[----:B------:R-:W-:Y:S01]  /*1600*/  VIADD R8, R8, 0xe401 ;  /* 0x0000e40108087836 */ /* 0x000fe20000000000 */
[----:B--2---:R-:W-:Y:S01]  /*1610*/  PRMT R24, R13, 0x5410, R13 ;  /* 0x000054100d187816 */ /* 0x004fe2000000000d */
[----:B------:R-:W-:Y:S01]  /*1620*/  VIADD R12, R12, 0xe401 ;  /* 0x0000e4010c0c7836 */ /* 0x000fe20000000000 */
[----:B------:R-:W1:Y:S01]  /*1630*/  I2F.F16 R15, R4 ;  /* 0x00000004000f7306 */ /* 0x000e620000200c00 */
[----:B------:R-:W-:-:S02]  /*1640*/  LEA.HI.X.SX32 R6, R3, R6, 0x1, P1 ;  /* 0x0000000603067211 */ /* 0x000fc400008f0eff */
[----:B------:R-:W-:Y:S02]  /*1650*/  CS2R R2, SRZ ;  /* 0x0000000000027805 */ /* 0x000fe4000001ff00 */
[C---:B------:R-:W-:Y:S01]  /*1660*/  LEA R32, P1, R33.reuse, UR18, 0x2 ;  /* 0x0000001221207c11 */ /* 0x040fe2000f8210ff */
[----:B------:R-:W-:Y:S01]  /*1670*/  IMAD.MOV.U32 R0, RZ, RZ, RZ ;  /* 0x000000ffff007224 */ /* 0x000fe200078e00ff */
[----:B------:R-:W-:Y:S02]  /*1680*/  PRMT R20, R8, 0x5410, R8 ;  /* 0x0000541008147816 */ /* 0x000fe40000000008 */
[----:B------:R-:W-:Y:S01]  /*1690*/  LEA.HI.X R33, R33, UR19, R6, 0x2, P1 ;  /* 0x0000001321217c11 */ /* 0x000fe200088f1406 */
[----:B-----5:R2:W3:Y:S01]  /*16a0*/  I2F.F16 R16, R5 ;  /* 0x0000000500107306 */ /* 0x0204e20000200c00 */
[----:B0-----:R-:W-:Y:S01]  /*16b0*/  HADD2 R8, -R30.H0_H0, UR9.H0_H0 ;  /* 0x200000091e087e30 */ /* 0x001fe20008000900 */
[----:B------:R-:W-:Y:S02]  /*16c0*/  CS2R R6, SRZ ;  /* 0x0000000000067805 */ /* 0x000fe4000001ff00 */
[----:B------:R-:W-:-:S02]  /*16d0*/  PRMT R23, R13, 0x7632, R13 ;  /* 0x000076320d177816 */ /* 0x000fc4000000000d */
[C-C-:B----4-:R-:W-:Y:S01]  /*16e0*/  PRMT R22, R14.reuse, 0x5410, R14.reuse ;  /* 0x000054100e167816 */ /* 0x150fe2000000000e */
[----:B-1----:R-:W-:Y:S01]  /*16f0*/  HADD2 R19, -R15.H0_H0, UR9.H0_H0 ;  /* 0x200000090f137e30 */ /* 0x002fe20008000900 */
[----:B------:R0:W1:Y:S01]  /*1700*/  I2F.F16 R31, R18 ;  /* 0x00000012001f7306 */ /* 0x0000620000200c00 */
[----:B--2---:R-:W-:Y:S02]  /*1710*/  CS2R R4, SRZ ;  /* 0x0000000000047805 */ /* 0x004fe4000001ff00 */
[----:B------:R-:W-:Y:S01]  /*1720*/  PRMT R21, R14, 0x7632, R14 ;  /* 0x000076320e157816 */ /* 0x000fe2000000000e */
[----:B---3--:R-:W-:Y:S01]  /*1730*/  HADD2 R17, -R16.H0_H0, UR9.H0_H0 ;  /* 0x2000000910117e30 */ /* 0x008fe20008000900 */
[----:B------:R-:W-:Y:S02]  /*1740*/  PRMT R16, R10, 0x5410, R10 ;  /* 0x000054100a107816 */ /* 0x000fe4000000000a */
[----:B0-----:R-:W-:Y:S02]  /*1750*/  PRMT R18, R9, 0x5410, R9 ;  /* 0x0000541009127816 */ /* 0x001fe40000000009 */
[----:B------:R-:W-:Y:S01]  /*1760*/  PRMT R9, R12, 0x5410, R12 ;  /* 0x000054100c097816 */ /* 0x000fe2000000000c */
[----:B-1----:R-:W-:Y:S01]  /*1770*/  HADD2 R31, -R31.H0_H0, UR9.H0_H0 ;  /* 0x200000091f1f7e30 */ /* 0x002fe20008000900 */
[----:B------:R-:W-:Y:S06]  /*1780*/  @P0 BRA `(.L_x_141) ;  /* 0x0000001c00580947 */ /* 0x000fec0003800000 */
[----:B------:R-:W0:Y:S01]  /*1790*/  S2UR UR8, SR_CgaCtaId ;  /* 0x00000000000879c3 */ /* 0x000e220000008800 */
[----:B------:R-:W-:Y:S01]  /*17a0*/  PRMT R2, R27, 0x9910, RZ ;  /* 0x000099101b027816 */ /* 0x000fe200000000ff */
[----:B------:R-:W-:Y:S01]  /*17b0*/  UIADD3 UR4, UPT, UPT, UR15, UR7, URZ ;  /* 0x000000070f047290 */ /* 0x000fe2000fffe0ff */
[----:B------:R-:W-:Y:S01]  /*17c0*/  MOV R10, R31 ;  /* 0x0000001f000a7202 */ /* 0x000fe20000000f00 */
[----:B------:R-:W1:Y:S01]  /*17d0*/  LDCU UR11, c[0x0][0x3ac] ;  /* 0x00007580ff0b77ac */ /* 0x000e620008000800 */
[----:B------:R-:W-:Y:S01]  /*17e0*/  R2UR UR10, R2 ;  /* 0x00000000020a72ca */ /* 0x000fe200000e0000 */
[----:B------:R-:W-:Y:S01]  /*17f0*/  IMAD.MOV.U32 R2, RZ, RZ, RZ ;  /* 0x000000ffff027224 */ /* 0x000fe200078e00ff */
[----:B------:R-:W-:-:S11]  /*1800*/  UMOV UR7, 0x400 ;  /* 0x0000040000077882 */ /* 0x000fd60000000000 */
[----:B------:R-:W-:-:S04]  /*1810*/  UISETP.NE.AND UP0, UPT, UR10, URZ, UPT ;  /* 0x000000ff0a00728c */ /* 0x000fc8000bf05270 */
[----:B------:R-:W-:Y:S02]  /*1820*/  UISETP.EQ.OR UP0, UPT, UR6, 0x1, !UP0 ;  /* 0x000000010600788c */ /* 0x000fe4000c702670 */
[----:B0-----:R-:W-:-:S03]  /*1830*/  ULEA UR7, UR8, UR7, 0x18 ;  /* 0x0000000708077291 */ /* 0x001fc6000f8ec0ff */
[----:B------:R-:W-:Y:S01]  /*1840*/  UMOV UR8, UR4 ;  /* 0x0000000400087c82 */ /* 0x000fe20008000000 */
[----:B-1----:R-:W-:-:S12]  /*1850*/  UIADD3 UR7, UPT, UPT, UR7, 0x100, URZ ;  /* 0x0000010007077890 */ /* 0x002fd8000fffe0ff */
.L_x_151:
[----:B------:R-:W2:Y:S01]  /*1860*/  LDG.E.128.CONSTANT R12, desc[UR12][R32.64] ;  /* 0x0000000c200c7981 */ /* 0x000ea2000c1e9d00 */
[----:B------:R-:W-:Y:S01]  /*1870*/  UISETP.NE.AND UP1, UPT, UR15, UR8, UPT ;  /* 0x000000080f00728c */ /* 0x000fe2000bf25270 */
[----:B------:R-:W-:Y:S01]  /*1880*/  MOV R31, UR11 ;  /* 0x0000000b001f7c02 */ /* 0x000fe20008000f00 */
[----:B------:R-:W-:-:S04]  /*1890*/  UISETP.NE.AND UP2, UPT, UR16, URZ, UPT ;  /* 0x000000ff1000728c */ /* 0x000fc8000bf45270 */
[----:B------:R-:W-:Y:S01]  /*18a0*/  IMAD.WIDE R30, R31, 0x4, R32 ;  /* 0x000000041f1e7825 */ /* 0x000fe200078e0220 */
[C---:B--2---:R-:W-:Y:S02]  /*18b0*/  LOP3.LUT R38, R14.reuse, 0xf000f, RZ, 0xc0, !PT ;  /* 0x000f000f0e267812 */ /* 0x044fe400078ec0ff */
[----:B------:R-:W-:Y:S02]  /*18c0*/  LOP3.LUT R33, R14, 0xf000f0, RZ, 0xc0, !PT ;  /* 0x00f000f00e217812 */ /* 0x000fe400078ec0ff */
[----:B------:R-:W-:Y:S02]  /*18d0*/  SHF.R.U32.HI R40, RZ, 0x8, R14 ;  /* 0x00000008ff287819 */ /* 0x000fe4000001160e */
[C---:B------:R-:W-:Y:S02]  /*18e0*/  LOP3.LUT R14, R15.reuse, 0xf000f, RZ, 0xc0, !PT ;  /* 0x000f000f0f0e7812 */ /* 0x040fe400078ec0ff */
[----:B------:R-:W-:Y:S02]  /*18f0*/  LOP3.LUT R39, R15, 0xf000f0, RZ, 0xc0, !PT ;  /* 0x00f000f00f277812 */ /* 0x000fe400078ec0ff */
[----:B------:R-:W-:-:S02]  /*1900*/  LOP3.LUT R41, R12, 0xf000f, RZ, 0xc0, !PT ;  /* 0x000f000f0c297812 */ /* 0x000fc400078ec0ff */
[----:B------:R-:W-:Y:S02]  /*1910*/  LOP3.LUT R37, R12, 0xf000f0, RZ, 0xc0, !PT ;  /* 0x00f000f00c257812 */ /* 0x000fe400078ec0ff */
[----:B------:R-:W-:Y:S02]  /*1920*/  SHF.R.U32.HI R36, RZ, 0x8, R12 ;  /* 0x00000008ff247819 */ /* 0x000fe4000001160c */
[C---:B------:R-:W-:Y:S02]  /*1930*/  LOP3.LUT R34, R13.reuse, 0xf000f, RZ, 0xc0, !PT ;  /* 0x000f000f0d227812 */ /* 0x040fe400078ec0ff */
[----:B------:R-:W-:Y:S02]  /*1940*/  LOP3.LUT R35, R13, 0xf000f0, RZ, 0xc0, !PT ;  /* 0x00f000f00d237812 */ /* 0x000fe400078ec0ff */
[----:B------:R-:W-:Y:S02]  /*1950*/  SHF.R.U32.HI R32, RZ, 0x8, R13 ;  /* 0x00000008ff207819 */ /* 0x000fe4000001160d */
[----:B------:R-:W-:Y:S01]  /*1960*/  SHF.R.U32.HI R15, RZ, 0x8, R15 ;  /* 0x00000008ff0f7819 */ /* 0x000fe2000001160f */
[----:B------:R-:W-:Y:S06]  /*1970*/  BRA.U UP1, `(.L_x_142) ;  /* 0x0000000101bc7547 */ /* 0x000fec000b800000 */
[----:B------:R-:W0:Y:S08]  /*1980*/  LDC R17, c[0x0][0x3ac] ;  /* 0x0000eb00ff117b82 */ /* 0x000e300000000800 */
[----:B------:R-:W1:Y:S01]  /*1990*/  LDC.64 R8, c[0x0][0x390] ;  /* 0x0000e400ff087b82 */ /* 0x000e620000000a00 */
[----:B0-----:R-:W-:-:S05]  /*19a0*/  IMAD R17, R17, UR5, R17 ;  /* 0x0000000511117c24 */ /* 0x001fca000f8e0211 */
[----:B------:R-:W-:-:S04]  /*19b0*/  SHF.R.S32.HI R10, RZ, 0x1f, R17 ;  /* 0x0000001fff0a7819 */ /* 0x000fc80000011411 */
[----:B------:R-:W-:-:S04]  /*19c0*/  LEA.HI R10, R10, R17, RZ, 0x3 ;  /* 0x000000110a0a7211 */ /* 0x000fc800078f18ff */
[----:B------:R-:W-:-:S05]  /*19d0*/  LEA.HI.SX32 R13, R10, R25, 0x1d ;  /* 0x000000190a0d7211 */ /* 0x000fca00078feaff */
[----:B-1----:R-:W-:Y:S02]  /*19e0*/  IMAD.WIDE R8, R13, 0x4, R8 ;  /* 0x000000040d087825 */ /* 0x002fe400078e0208 */
[----:B------:R-:W0:Y:S04]  /*19f0*/  LDC.64 R12, c[0x0][0x398] ;  /* 0x0000e600ff0c7b82 */ /* 0x000e280000000a00 */
[----:B------:R-:W2:Y:S01]  /*1a00*/  LDG.E.CONSTANT R9, desc[UR12][R8.64] ;  /* 0x0000000c08097981 */ /* 0x000ea2000c1e9900 */
[----:B------:R-:W-:-:S04]  /*1a10*/  IMAD.IADD R17, R28, 0x1, R17 ;  /* 0x000000011c117824 */ /* 0x000fc800078e0211 */
        /* <DEDUP_REMOVED lines=8> */
[--C-:B------:R-:W-:Y:S02]  /*1aa0*/  SHF.R.U32.HI R8, RZ, 0x8, R10.reuse ;  /* 0x00000008ff087819 */ /* 0x100fe4000001160a */
[----:B------:R-:W-:Y:S02]  /*1ab0*/  SHF.R.U32.HI R10, RZ, 0xc, R10 ;  /* 0x0000000cff0a7819 */ /* 0x000fe4000001160a */
[----:B------:R-:W-:Y:S02]  /*1ac0*/  LOP3.LUT R17, R17, 0xf, RZ, 0xc0, !PT ;  /* 0x0000000f11117812 */ /* 0x000fe400078ec0ff */
[----:B------:R-:W-:-:S02]  /*1ad0*/  LOP3.LUT R10, R10, 0xf, RZ, 0xc0, !PT ;  /* 0x0000000f0a0a7812 */ /* 0x000fc400078ec0ff */
[----:B------:R-:W-:Y:S01]  /*1ae0*/  LOP3.LUT R8, R8, 0xf, RZ, 0xc0, !PT ;  /* 0x0000000f08087812 */ /* 0x000fe200078ec0ff */
[----:B------:R-:W-:Y:S01]  /*1af0*/  VIADD R9, R17, 0x1 ;  /* 0x0000000111097836 */ /* 0x000fe20000000000 */
[----:B------:R-:W-:Y:S01]  /*1b00*/  IADD3 R18, PT, PT, R16, 0x1, RZ ;  /* 0x0000000110127810 */ /* 0x000fe20007ffe0ff */
[----:B------:R-:W-:Y:S01]  /*1b10*/  VIADD R22, R10, 0x1 ;  /* 0x000000010a167836 */ /* 0x000fe20000000000 */
[----:B0-----:R-:W-:Y:S01]  /*1b20*/  IADD3 R12, PT, PT, R8, 0x1, RZ ;  /* 0x00000001080c7810 */ /* 0x001fe20007ffe0ff */
[----:B------:R0:W1:Y:S01]  /*1b30*/  I2F.F16 R20, R9 ;  /* 0x0000000900147306 */ /* 0x0000620000200c00 */
[----:B------:R-:W-:Y:S01]  /*1b40*/  IADD3 R16, PT, PT, R16, 0xe401, RZ ;  /* 0x0000e40110107810 */ /* 0x000fe20007ffe0ff */
[----:B------:R-:W-:Y:S01]  /*1b50*/  VIADD R42, R10, 0xe401 ;  /* 0x0000e4010a2a7836 */ /* 0x000fe20000000000 */
[----:B------:R-:W-:Y:S02]  /*1b60*/  IADD3 R13, PT, PT, R8, 0xe401, RZ ;  /* 0x0000e401080d7810 */ /* 0x000fe40007ffe0ff */
[----:B---3--:R-:W-:-:S02]  /*1b70*/  PRMT R24, R23, 0x5410, R23 ;  /* 0x0000541017187816 */ /* 0x008fc40000000017 */
[----:B------:R-:W-:Y:S01]  /*1b80*/  PRMT R23, R23, 0x7632, R23 ;  /* 0x0000763217177816 */ /* 0x000fe20000000017 */
[----:B------:R-:W2:Y:S01]  /*1b90*/  I2F.F16 R18, R18 ;  /* 0x0000001200127306 */ /* 0x000ea20000200c00 */
[----:B0-----:R-:W-:Y:S02]  /*1ba0*/  VIADD R9, R17, 0xe401 ;  /* 0x0000e40111097836 */ /* 0x001fe40000000000 */
[----:B-1----:R-:W-:-:S05]  /*1bb0*/  HADD2 R17, -R20.H0_H0, UR9.H0_H0 ;  /* 0x2000000914117e30 */ /* 0x002fca0008000900 */
[----:B------:R-:W0:Y:S01]  /*1bc0*/  I2F.F16 R22, R22 ;  /* 0x0000001600167306 */ /* 0x000e220000200c00 */
[----:B------:R-:W-:Y:S02]  /*1bd0*/  PRMT R20, R16, 0x5410, R16 ;  /* 0x0000541010147816 */ /* 0x000fe40000000010 */
[----:B------:R-:W-:Y:S01]  /*1be0*/  PRMT R16, R13, 0x5410, R13 ;  /* 0x000054100d107816 */ /* 0x000fe2000000000d */
[----:B--2---:R-:W-:-:S04]  /*1bf0*/  HADD2 R19, -R18.H0_H0, UR9.H0_H0 ;  /* 0x2000000912137e30 */ /* 0x004fc80008000900 */
[----:B------:R-:W1:Y:S01]  /*1c00*/  I2F.F16 R12, R12 ;  /* 0x0000000c000c7306 */ /* 0x000e620000200c00 */
[----:B------:R-:W-:Y:S02]  /*1c10*/  PRMT R18, R9, 0x5410, R9 ;  /* 0x0000541009127816 */ /* 0x000fe40000000009 */
[----:B------:R-:W-:Y:S01]  /*1c20*/  PRMT R9, R42, 0x5410, R42 ;  /* 0x000054102a097816 */ /* 0x000fe2000000002a */
[----:B0-----:R-:W-:Y:S01]  /*1c30*/  HADD2 R10, -R22.H0_H0, UR9.H0_H0 ;  /* 0x20000009160a7e30 */ /* 0x001fe20008000900 */
[C-C-:B----4-:R-:W-:Y:S02]  /*1c40*/  PRMT R22, R21.reuse, 0x5410, R21.reuse ;  /* 0x0000541015167816 */ /* 0x150fe40000000015 */
[----:B------:R-:W-:Y:S01]  /*1c50*/  PRMT R21, R21, 0x7632, R21 ;  /* 0x0000763215157816 */ /* 0x000fe20000000015 */
[----:B-1----:R-:W-:-:S07]  /*1c60*/  HADD2 R8, -R12.H0_H0, UR9.H0_H0 ;  /* 0x200000090c087e30 */ /* 0x002fce0008000900 */
.L_x_142:
[----:B------:R-:W-:Y:S02]  /*1c70*/  LOP3.LUT R44, R36, 0xf000f0, RZ, 0xc0, !PT ;  /* 0x00f000f0242c7812 */ /* 0x000fe400078ec0ff */
[C---:B------:R-:W-:Y:S02]  /*1c80*/  LOP3.LUT R45, R40.reuse, 0xf000f, RZ, 0xc0, !PT ;  /* 0x000f000f282d7812 */ /* 0x040fe400078ec0ff */
[----:B------:R-:W-:Y:S02]  /*1c90*/  LOP3.LUT R40, R40, 0xf000f0, RZ, 0xc0, !PT ;  /* 0x00f000f028287812 */ /* 0x000fe400078ec0ff */
[----:B------:R-:W-:Y:S02]  /*1ca0*/  LOP3.LUT R42, R37, 0x64006400, RZ, 0xfc, !PT ;  /* 0x64006400252a7812 */ /* 0x000fe400078efcff */
[----:B------:R-:W-:Y:S02]  /*1cb0*/  LOP3.LUT R47, R36, 0xf000f, RZ, 0xc0, !PT ;  /* 0x000f000f242f7812 */ /* 0x000fe400078ec0ff */
[----:B------:R-:W-:-:S02]  /*1cc0*/  LOP3.LUT R41, R41, 0x64006400, RZ, 0xfc, !PT ;  /* 0x6400640029297812 */ /* 0x000fc400078efcff */
[----:B------:R-:W-:Y:S01]  /*1cd0*/  LOP3.LUT R37, R34, 0x64006400, RZ, 0xfc, !PT ;  /* 0x6400640022257812 */ /* 0x000fe200078efcff */
[----:B------:R-:W-:Y:S01]  /*1ce0*/  HFMA2 R42, R42, 0.0625, 0.0625, R19 ;  /* 0x2c002c002a2a7831 */ /* 0x000fe20000000013 */
[C---:B------:R-:W-:Y:S02]  /*1cf0*/  LOP3.LUT R49, R32.reuse, 0xf000f, RZ, 0xc0, !PT ;  /* 0x000f000f20317812 */ /* 0x040fe400078ec0ff */
[----:B------:R-:W-:Y:S02]  /*1d00*/  LOP3.LUT R34, R35, 0x64006400, RZ, 0xfc, !PT ;  /* 0x6400640023227812 */ /* 0x000fe400078efcff */
[----:B------:R-:W-:Y:S02]  /*1d10*/  LOP3.LUT R32, R32, 0xf000f0, RZ, 0xc0, !PT ;  /* 0x00f000f020207812 */ /* 0x000fe400078ec0ff */
[C---:B------:R-:W-:Y:S02]  /*1d20*/  LOP3.LUT R12, R15.reuse, 0xf000f, RZ, 0xc0, !PT ;  /* 0x000f000f0f0c7812 */ /* 0x040fe400078ec0ff */
[----:B------:R-:W-:-:S02]  /*1d30*/  LOP3.LUT R13, R15, 0xf000f0, RZ, 0xc0, !PT ;  /* 0x00f000f00f0d7812 */ /* 0x000fc400078ec0ff */
[----:B------:R-:W-:Y:S02]  /*1d40*/  LOP3.LUT R44, R44, 0x64006400, RZ, 0xfc, !PT ;  /* 0x640064002c2c7812 */ /* 0x000fe400078efcff */
[----:B------:R-:W-:Y:S02]  /*1d50*/  LOP3.LUT R35, R38, 0x64006400, RZ, 0xfc, !PT ;  /* 0x6400640026237812 */ /* 0x000fe400078efcff */
[----:B------:R-:W-:Y:S02]  /*1d60*/  LOP3.LUT R45, R45, 0x64006400, RZ, 0xfc, !PT ;  /* 0x640064002d2d7812 */ /* 0x000fe400078efcff */
[----:B------:R-:W-:Y:S01]  /*1d70*/  LOP3.LUT R15, R40, 0x64006400, RZ, 0xfc, !PT ;  /* 0x64006400280f7812 */ /* 0x000fe200078efcff */
[----:B------:R-:W-:Y:S01]  /*1d80*/  HFMA2 R40, R34, 0.0625, 0.0625, R17 ;  /* 0x2c002c0022287831 */ /* 0x000fe20000000011 */
[----:B------:R-:W-:Y:S01]  /*1d90*/  LOP3.LUT R33, R33, 0x64006400, RZ, 0xfc, !PT ;  /* 0x6400640021217812 */ /* 0x000fe200078efcff */
[----:B------:R-:W-:Y:S01]  /*1da0*/  HFMA2 R34, R44, 0.0625, 0.0625, R19 ;  /* 0x2c002c002c227831 */ /* 0x000fe20000000013 */
[----:B------:R-:W-:Y:S01]  /*1db0*/  LOP3.LUT R36, R14, 0x64006400, RZ, 0xfc, !PT ;  /* 0x640064000e247812 */ /* 0x000fe200078efcff */
[----:B------:R-:W-:Y:S01]  /*1dc0*/  HFMA2 R45, R45, 1, 1, R16 ;  /* 0x3c003c002d2d7831 */ /* 0x000fe20000000010 */
        /* <DEDUP_REMOVED lines=9> */
[----:B------:R-:W-:Y:S01]  /*1e60*/  HADD2 R41, R37, R18 ;  /* 0x0000001225297230 */ /* 0x000fe20000000000 */
[----:B------:R-:W-:Y:S01]  /*1e70*/  LOP3.LUT R13, R13, 0x64006400, RZ, 0xfc, !PT ;  /* 0x640064000d0d7812 */ /* 0x000fe200078efcff */
[----:B------:R-:W-:-:S02]  /*1e80*/  HADD2 R37, R36, R9 ;  /* 0x0000000924257230 */ /* 0x000fc40000000000 */
[----:B------:R-:W-:Y:S02]  /*1e90*/  HFMA2 R35, R47, 1, 1, R20 ;  /* 0x3c003c002f237831 */ /* 0x000fe40000000014 */
[----:B------:R-:W-:Y:S02]  /*1ea0*/  HFMA2 R36, R43, 0.0625, 0.0625, R10 ;  /* 0x2c002c002b247831 */ /* 0x000fe4000000000a */
[----:B------:R-:W-:Y:S02]  /*1eb0*/  HADD2 R33, R49, R18 ;  /* 0x0000001231217230 */ /* 0x000fe40000000000 */
        /* <DEDUP_REMOVED lines=25> */
.L_x_143:
[----:B------:R-:W-:Y:S05]  /*2050*/  BRA.U UP0, `(.L_x_144) ;  /* 0x0000000100587547 */ /* 0x000fea000b800000 */
[----:B------:R-:W0:Y:S01]  /*2060*/  LDS.128 R12, [UR7] ;  /* 0x00000007ff0c7984 */ /* 0x000e220008000c00 */
[----:B------:R-:W-:Y:S01]  /*2070*/  MOV R49, R37 ;  /* 0x0000002500317202 */ /* 0x000fe20000000f00 */
        /* <DEDUP_REMOVED lines=11> */
[----:B------:R-:W-:Y:S02]  /*2130*/  HFMA2 R4, R37, R23, R4 ;  /* 0x0000001725047231 */ /* 0x000fe40000000004 */
[-C--:B------:R-:W-:Y:S02]  /*2140*/  HFMA2 R39, R45, R14.reuse, R39 ;  /* 0x0000000e2d277231 */ /* 0x080fe40000000027 */
[----:B------:R-:W-:-:S04]  /*2150*/  HFMA2 R14, R46, R14, R12 ;  /* 0x0000000e2e0e7231 */ /* 0x000fc8000000000c */
[-C--:B------:R-:W-:Y:S02]  /*2160*/  HFMA2 R14, R47, R15.reuse, R14 ;  /* 0x0000000f2f0e7231 */ /* 0x080fe4000000000e */
[-C--:B------:R-:W-:Y:S02]  /*2170*/  HFMA2 R12, R34, R15.reuse, R32 ;  /* 0x0000000f220c7231 */ /* 0x080fe40000000020 */
[----:B------:R-:W-:Y:S02]  /*2180*/  HFMA2 R39, R44, R15, R39 ;  /* 0x0000000f2c277231 */ /* 0x000fe40000000027 */
[----:B------:R-:W-:Y:S02]  /*2190*/  HFMA2 R2, R14, R21, R2 ;  /* 0x000000150e027231 */ /* 0x000fe40000000002 */
[----:B------:R-:W-:Y:S02]  /*21a0*/  HFMA2 R5, R12, R24, R5 ;  /* 0x000000180c057231 */ /* 0x000fe40000000005 */
[----:B------:R-:W-:-:S07]  /*21b0*/  HFMA2 R3, R39, R22, R3 ;  /* 0x0000001627037231 */ /* 0x000fce0000000003 */
.L_x_144:
[----:B------:R-:W2:Y:S01]  /*21c0*/  LDG.E.128.CONSTANT R12, desc[UR12][R30.64] ;  /* 0x0000000c1e0c7981 */ /* 0x000ea2000c1e9d00 */
[----:B------:R-:W-:-:S04]  /*21d0*/  IMAD.U32 R33, RZ, RZ, UR11 ;  /* 0x0000000bff217e24 */ /* 0x000fc8000f8e00ff */
[----:B------:R-:W-:Y:S01]  /*21e0*/  IMAD.WIDE R32, R33, 0x4, R30 ;  /* 0x0000000421207825 */ /* 0x000fe200078e021e */
[----:B--2---:R-:W-:Y:S02]  /*21f0*/  SHF.R.U32.HI R34, RZ, 0x8, R12 ;  /* 0x00000008ff227819 */ /* 0x004fe4000001160c */
[C---:B------:R-:W-:Y:S02]  /*2200*/  LOP3.LUT R40, R14.reuse, 0xf000f, RZ, 0xc0, !PT ;  /* 0x000f000f0e287812 */ /* 0x040fe400078ec0ff */
[----:B------:R-:W-:Y:S02]  /*2210*/  LOP3.LUT R41, R14, 0xf000f0, RZ, 0xc0, !PT ;  /* 0x00f000f00e297812 */ /* 0x000fe400078ec0ff */
[----:B------:R-:W-:Y:S02]  /*2220*/  SHF.R.U32.HI R14, RZ, 0x8, R14 ;  /* 0x00000008ff0e7819 */ /* 0x000fe4000001160e */
[----:B------:R-:W-:Y:S02]  /*2230*/  SHF.R.U32.HI R35, RZ, 0x8, R13 ;  /* 0x00000008ff237819 */ /* 0x000fe4000001160d */
[----:B------:R-:W-:-:S02]  /*2240*/  LOP3.LUT R43, R12, 0xf000f, RZ, 0xc0, !PT ;  /* 0x000f000f0c2b7812 */ /* 0x000fc400078ec0ff */
[----:B------:R-:W-:Y:S02]  /*2250*/  LOP3.LUT R42, R12, 0xf000f0, RZ, 0xc0, !PT ;  /* 0x00f000f00c2a7812 */ /* 0x000fe400078ec0ff */
[C---:B------:R-:W-:Y:S02]  /*2260*/  LOP3.LUT R39, R13.reuse, 0xf000f, RZ, 0xc0, !PT ;  /* 0x000f000f0d277812 */ /* 0x040fe400078ec0ff */
[----:B------:R-:W-:Y:S02]  /*2270*/  LOP3.LUT R38, R13, 0xf000f0, RZ, 0xc0, !PT ;  /* 0x00f000f00d267812 */ /* 0x000fe400078ec0ff */
[----:B------:R-:W-:Y:S02]  /*2280*/  LOP3.LUT R30, R15, 0xf000f, RZ, 0xc0, !PT ;  /* 0x000f000f0f1e7812 */ /* 0x000fe400078ec0ff */
[----:B------:R-:W-:Y:S02]  /*2290*/  SHF.R.U32.HI R12, RZ, 0x8, R15 ;  /* 0x00000008ff0c7819 */ /* 0x000fe4000001160f */
[----:B------:R-:W-:-:S02]  /*22a0*/  LOP3.LUT R13, R34, 0xf000f, RZ, 0xc0, !PT ;  /* 0x000f000f220d7812 */ /* 0x000fc400078ec0ff */
[----:B------:R-:W-:Y:S02]  /*22b0*/  LOP3.LUT R44, R15, 0xf000f0, RZ, 0xc0, !PT ;  /* 0x00f000f00f2c7812 */ /* 0x000fe400078ec0ff */
[----:B------:R-:W-:Y:S02]  /*22c0*/  LOP3.LUT R34, R34, 0xf000f0, RZ, 0xc0, !PT ;  /* 0x00f000f022227812 */ /* 0x000fe400078ec0ff */
[C---:B------:R-:W-:Y:S02]  /*22d0*/  LOP3.LUT R45, R14.reuse, 0xf000f0, RZ, 0xc0, !PT ;  /* 0x00f000f00e2d7812 */ /* 0x040fe400078ec0ff */
[C---:B------:R-:W-:Y:S02]  /*22e0*/  LOP3.LUT R37, R35.reuse, 0xf000f, RZ, 0xc0, !PT ;  /* 0x000f000f23257812 */ /* 0x040fe400078ec0ff */
[----:B------:R-:W-:Y:S02]  /*22f0*/  LOP3.LUT R36, R35, 0xf000f0, RZ, 0xc0, !PT ;  /* 0x00f000f023247812 */ /* 0x000fe400078ec0ff */
[----:B------:R-:W-:-:S02]  /*2300*/  LOP3.LUT R47, R14, 0xf000f, RZ, 0xc0, !PT ;  /* 0x000f000f0e2f7812 */ /* 0x000fc400078ec0ff */
[----:B------:R-:W-:Y:S02]  /*2310*/  LOP3.LUT R35, R40, 0x64006400, RZ, 0xfc, !PT ;  /* 0x6400640028237812 */ /* 0x000fe400078efcff */
[----:B------:R-:W-:Y:S02]  /*2320*/  LOP3.LUT R14, R30, 0x64006400, RZ, 0xfc, !PT ;  /* 0x640064001e0e7812 */ /* 0x000fe400078efcff */
[C---:B------:R-:W-:Y:S02]  /*2330*/  LOP3.LUT R30, R12.reuse, 0xf000f, RZ, 0xc0, !PT ;  /* 0x000f000f0c1e7812 */ /* 0x040fe400078ec0ff */
[----:B------:R-:W-:Y:S01]  /*2340*/  LOP3.LUT R40, R12, 0xf000f0, RZ, 0xc0, !PT ;  /* 0x00f000f00c287812 */ /* 0x000fe200078ec0ff */
[----:B------:R-:W-:Y:S01]  /*2350*/  HFMA2 R35, R35, 1, 1, R16 ;  /* 0x3c003c0023237831 */ /* 0x000fe20000000010 */
[----:B------:R-:W-:Y:S02]  /*2360*/  LOP3.LUT R42, R42, 0x64006400, RZ, 0xfc, !PT ;  /* 0x640064002a2a7812 */ /* 0x000fe400078efcff */
[----:B------:R-:W-:-:S02]  /*2370*/  LOP3.LUT R39, R39, 0x64006400, RZ, 0xfc, !PT ;  /* 0x6400640027277812 */ /* 0x000fc400078efcff */
[----:B------:R-:W-:Y:S02]  /*2380*/  LOP3.LUT R38, R38, 0x64006400, RZ, 0xfc, !PT ;  /* 0x6400640026267812 */ /* 0x000fe400078efcff */
        /* <DEDUP_REMOVED lines=8> */
[----:B------:R-:W-:-:S02]  /*2410*/  LOP3.LUT R41, R13, 0x64006400, RZ, 0xfc, !PT ;  /* 0x640064000d297812 */ /* 0x000fc400078efcff */
[----:B------:R-:W-:Y:S02]  /*2420*/  LOP3.LUT R47, R47, 0x64006400, RZ, 0xfc, !PT ;  /* 0x640064002f2f7812 */ /* 0x000fe400078efcff */
[----:B------:R-:W-:Y:S01]  /*2430*/  LOP3.LUT R43, R43, 0x64006400, RZ, 0xfc, !PT ;  /* 0x640064002b2b7812 */ /* 0x000fe200078efcff */
[--C-:B------:R-:W-:Y:S01]  /*2440*/  HADD2 R41, R41, R20.reuse ;  /* 0x0000001429297230 */ /* 0x100fe20000000000 */
[----:B------:R-:W-:Y:S02]  /*2450*/  LOP3.LUT R37, R37, 0x64006400, RZ, 0xfc, !PT ;  /* 0x6400640025257812 */ /* 0x000fe400078efcff */
[----:B------:R-:W-:Y:S01]  /*2460*/  LOP3.LUT R36, R36, 0x64006400, RZ, 0xfc, !PT ;  /* 0x6400640024247812 */ /* 0x000fe200078efcff */
[----:B------:R-:W-:Y:S01]  /*2470*/  HADD2 R43, R43, R20 ;  /* 0x000000142b2b7230 */ /* 0x000fe20000000000 */
[----:B------:R-:W-:Y:S01]  /*2480*/  LOP3.LUT R12, R30, 0x64006400, RZ, 0xfc, !PT ;  /* 0x640064001e0c7812 */ /* 0x000fe200078efcff */
[----:B------:R-:W-:Y:S01]  /*2490*/  HFMA2 R30, R45, 0.0625, 0.0625, R8 ;  /* 0x2c002c002d1e7831 */ /* 0x000fe20000000008 */
[----:B------:R-:W-:Y:S01]  /*24a0*/  LOP3.LUT R13, R40, 0x64006400, RZ, 0xfc, !PT ;  /* 0x64006400280d7812 */ /* 0x000fe200078efcff */
[----:B------:R-:W-:-:S02]  /*24b0*/  HFMA2 R40, R34, 0.0625, 0.0625, R19 ;  /* 0x2c002c0022287831 */ /* 0x000fc40000000013 */
[----:B------:R-:W-:Y:S02]  /*24c0*/  HFMA2 R34, R31, 0.0625, 0.0625, R8 ;  /* 0x2c002c001f227831 */ /* 0x000fe40000000008 */
[----:B------:R-:W-:Y:S02]  /*24d0*/  HADD2 R31, R47, R16 ;  /* 0x000000102f1f7230 */ /* 0x000fe40000000000 */
[----:B------:R-:W-:Y:S02]  /*24e0*/  HFMA2 R45, R15, 0.0625, 0.0625, R10 ;  /* 0x2c002c000f2d7831 */ /* 0x000fe4000000000a */
[----:B------:R-:W-:Y:S02]  /*24f0*/  HADD2 R37, R37, R18 ;  /* 0x0000001225257230 */ /* 0x000fe40000000000 */
[----:B------:R-:W-:Y:S02]  /*2500*/  HFMA2 R36, R36, 0.0625, 0.0625, R17 ;  /* 0x2c002c0024247831 */ /* 0x000fe40000000011 */
[----:B------:R-:W-:-:S02]  /*2510*/  HADD2 R46, R12, R9 ;  /* 0x000000090c2e7230 */ /* 0x000fc40000000000 */
        /* <DEDUP_REMOVED lines=23> */
.L_x_145:
[----:B------:R-:W-:Y:S05]  /*2690*/  BRA.U UP0, `(.L_x_146) ;  /* 0x0000000100587547 */ /* 0x000fea000b800000 */
[----:B------:R-:W0:Y:S01]  /*26a0*/  LDS.128 R12, [UR7+0x10] ;  /* 0x00001007ff0c7984 */ /* 0x000e220008000c00 */
        /* <DEDUP_REMOVED lines=21> */
.L_x_146:
        /* <DEDUP_REMOVED lines=77> */
.L_x_147:
        /* <DEDUP_REMOVED lines=23> */
.L_x_148:
[----:B------:R-:W2:Y:S02]  /*2e40*/  LDG.E.128.CONSTANT R12, desc[UR12][R30.64] ;  /* 0x0000000c1e0c7981 */ /* 0x000ea4000c1e9d00 */
[----:B--2---:R-:W-:Y:S02]  /*2e50*/  SHF.R.U32.HI R32, RZ, 0x8, R12 ;  /* 0x00000008ff207819 */ /* 0x004fe4000001160c */
[C---:B------:R-:W-:Y:S02]  /*2e60*/  LOP3.LUT R35, R14.reuse, 0xf000f, RZ, 0xc0, !PT ;  /* 0x000f000f0e237812 */ /* 0x040fe400078ec0ff */
[----:B------:R-:W-:Y:S02]  /*2e70*/  LOP3.LUT R34, R14, 0xf000f0, RZ, 0xc0, !PT ;  /* 0x00f000f00e227812 */ /* 0x000fe400078ec0ff */
[----:B------:R-:W-:Y:S02]  /*2e80*/  SHF.R.U32.HI R14, RZ, 0x8, R14 ;  /* 0x00000008ff0e7819 */ /* 0x000fe4000001160e */
[----:B------:R-:W-:-:S02]  /*2e90*/  LOP3.LUT R39, R13, 0xf000f, RZ, 0xc0, !PT ;  /* 0x000f000f0d277812 */ /* 0x000fc400078ec0ff */
[----:B------:R-:W-:Y:S02]  /*2ea0*/  LOP3.LUT R38, R13, 0xf000f0, RZ, 0xc0, !PT ;  /* 0x00f000f00d267812 */ /* 0x000fe400078ec0ff */
[----:B------:R-:W-:Y:S02]  /*2eb0*/  SHF.R.U32.HI R33, RZ, 0x8, R13 ;  /* 0x00000008ff217819 */ /* 0x000fe4000001160d */
[C---:B------:R-:W-:Y:S02]  /*2ec0*/  LOP3.LUT R43, R12.reuse, 0xf000f, RZ, 0xc0, !PT ;  /* 0x000f000f0c2b7812 */ /* 0x040fe400078ec0ff */
[----:B------:R-:W-:Y:S02]  /*2ed0*/  LOP3.LUT R42, R12, 0xf000f0, RZ, 0xc0, !PT ;  /* 0x00f000f00c2a7812 */ /* 0x000fe400078ec0ff */
[----:B------:R-:W-:Y:S02]  /*2ee0*/  LOP3.LUT R40, R15, 0xf000f, RZ, 0xc0, !PT ;  /* 0x000f000f0f287812 */ /* 0x000fe400078ec0ff */
[----:B------:R-:W-:-:S02]  /*2ef0*/  LOP3.LUT R13, R32, 0xf000f, RZ, 0xc0, !PT ;  /* 0x000f000f200d7812 */ /* 0x000fc400078ec0ff */
[----:B------:R-:W-:Y:S02]  /*2f00*/  SHF.R.U32.HI R12, RZ, 0x8, R15 ;  /* 0x00000008ff0c7819 */ /* 0x000fe4000001160f */
[----:B------:R-:W-:Y:S02]  /*2f10*/  LOP3.LUT R32, R32, 0xf000f0, RZ, 0xc0, !PT ;  /* 0x00f000f020207812 */ /* 0x000fe400078ec0ff */
[----:B------:R-:W-:Y:S02]  /*2f20*/  LOP3.LUT R41, R15, 0xf000f0, RZ, 0xc0, !PT ;  /* 0x00f000f00f297812 */ /* 0x000fe400078ec0ff */
[----:B------:R-:W-:Y:S02]  /*2f30*/  LOP3.LUT R45, R14, 0xf000f0, RZ, 0xc0, !PT ;  /* 0x00f000f00e2d7812 */ /* 0x000fe400078ec0ff */
[C---:B------:R-:W-:Y:S02]  /*2f40*/  LOP3.LUT R37, R33.reuse, 0xf000f, RZ, 0xc0, !PT ;  /* 0x000f000f21257812 */ /* 0x040fe400078ec0ff */
[----:B------:R-:W-:-:S02]  /*2f50*/  LOP3.LUT R36, R33, 0xf000f0, RZ, 0xc0, !PT ;  /* 0x00f000f021247812 */ /* 0x000fc400078ec0ff */
[----:B------:R-:W-:Y:S02]  /*2f60*/  LOP3.LUT R47, R14, 0xf000f, RZ, 0xc0, !PT ;  /* 0x000f000f0e2f7812 */ /* 0x000fe400078ec0ff */
[----:B------:R-:W-:Y:S02]  /*2f70*/  LOP3.LUT R33, R34, 0x64006400, RZ, 0xfc, !PT ;  /* 0x6400640022217812 */ /* 0x000fe400078efcff */
[----:B------:R-:W-:Y:S02]  /*2f80*/  LOP3.LUT R14, R40, 0x64006400, RZ, 0xfc, !PT ;  /* 0x64006400280e7812 */ /* 0x000fe400078efcff */
[C---:B------:R-:W-:Y:S02]  /*2f90*/  LOP3.LUT R34, R12.reuse, 0xf000f, RZ, 0xc0, !PT ;  /* 0x000f000f0c227812 */ /* 0x040fe400078ec0ff */
[----:B------:R-:W-:Y:S02]  /*2fa0*/  LOP3.LUT R40, R12, 0xf000f0, RZ, 0xc0, !PT ;  /* 0x00f000f00c287812 */ /* 0x000fe400078ec0ff */
[----:B------:R-:W-:Y:S01]  /*2fb0*/  LOP3.LUT R32, R32, 0x64006400, RZ, 0xfc, !PT ;  /* 0x6400640020207812 */ /* 0x000fe200078efcff */
[----:B------:R-:W-:Y:S01]  /*2fc0*/  HFMA2 R44, R14, 1, 1, R9 ;  /* 0x3c003c000e2c7831 */ /* 0x000fe20000000009 */
[----:B------:R-:W-:-:S02]  /*2fd0*/  LOP3.LUT R42, R42, 0x64006400, RZ, 0xfc, !PT ;  /* 0x640064002a2a7812 */ /* 0x000fc400078efcff */
[----:B------:R-:W-:Y:S02]  /*2fe0*/  LOP3.LUT R39, R39, 0x64006400, RZ, 0xfc, !PT ;  /* 0x6400640027277812 */ /* 0x000fe400078efcff */
        /* <DEDUP_REMOVED lines=10> */
[----:B------:R-:W-:Y:S01]  /*3090*/  LOP3.LUT R43, R43, 0x64006400, RZ, 0xfc, !PT ;  /* 0x640064002b2b7812 */ /* 0x000fe200078efcff */
[--C-:B------:R-:W-:Y:S01]  /*30a0*/  HADD2 R41, R41, R20.reuse ;  /* 0x0000001429297230 */ /* 0x100fe20000000000 */
[----:B------:R-:W-:Y:S02]  /*30b0*/  LOP3.LUT R37, R37, 0x64006400, RZ, 0xfc, !PT ;  /* 0x6400640025257812 */ /* 0x000fe400078efcff */
[----:B------:R-:W-:Y:S01]  /*30c0*/  LOP3.LUT R36, R36, 0x64006400, RZ, 0xfc, !PT ;  /* 0x6400640024247812 */ /* 0x000fe200078efcff */
[----:B------:R-:W-:Y:S01]  /*30d0*/  HADD2 R43, R43, R20 ;  /* 0x000000142b2b7230 */ /* 0x000fe20000000000 */
[----:B------:R-:W-:Y:S01]  /*30e0*/  LOP3.LUT R12, R34, 0x64006400, RZ, 0xfc, !PT ;  /* 0x64006400220c7812 */ /* 0x000fe200078efcff */
[--C-:B------:R-:W-:Y:S01]  /*30f0*/  HFMA2 R34, R33, 0.0625, 0.0625, R8.reuse ;  /* 0x2c002c0021227831 */ /* 0x100fe20000000008 */
[----:B------:R-:W-:Y:S01]  /*3100*/  LOP3.LUT R13, R40, 0x64006400, RZ, 0xfc, !PT ;  /* 0x64006400280d7812 */ /* 0x000fe200078efcff */
[----:B------:R-:W-:Y:S02]  /*3110*/  HFMA2 R40, R32, 0.0625, 0.0625, R19 ;  /* 0x2c002c0020287831 */ /* 0x000fe40000000013 */
[----:B------:R-:W-:-:S02]  /*3120*/  HFMA2 R32, R45, 0.0625, 0.0625, R8 ;  /* 0x2c002c002d207831 */ /* 0x000fc40000000008 */
[----:B------:R-:W-:Y:S02]  /*3130*/  HFMA2 R45, R15, 0.0625, 0.0625, R10 ;  /* 0x2c002c000f2d7831 */ /* 0x000fe4000000000a */
[----:B------:R-:W-:Y:S02]  /*3140*/  HADD2 R33, R47, R16 ;  /* 0x000000102f217230 */ /* 0x000fe40000000000 */
        /* <DEDUP_REMOVED lines=26> */
.L_x_149:
[----:B------:R-:W-:Y:S05]  /*32f0*/  BRA.U UP0, `(.L_x_150) ;  /* 0x0000000100587547 */ /* 0x000fea000b800000 */
[----:B------:R-:W0:Y:S01]  /*3300*/  LDS.128 R12, [UR7+0x30] ;  /* 0x00003007ff0c7984 */ /* 0x000e220008000c00 */
[----:B------:R-:W-:Y:S02]  /*3310*/  IMAD.MOV.U32 R49, RZ, RZ, R35 ;  /* 0x000000ffff317224 */ /* 0x000fe400078e0023 */
        /* <DEDUP_REMOVED lines=20> */
.L_x_150:
[----:B------:R-:W-:Y:S01]  /*3460*/  UIADD3 UR15, UPT, UPT, UR15, 0x20, URZ ;  /* 0x000000200f0f7890 */ /* 0x000fe2000fffe0ff */
[----:B------:R-:W-:Y:S01]  /*3470*/  MOV R13, UR11 ;  /* 0x0000000b000d7c02 */ /* 0x000fe20008000f00 */
[----:B------:R-:W-:Y:S02]  /*3480*/  UIADD3 UR4, UPT, UPT, UR4, 0x20, URZ ;  /* 0x0000002004047890 */ /* 0x000fe4000fffe0ff */
[----:B------:R-:W-:Y:S02]  /*3490*/  UIADD3 UR7, UPT, UPT, UR7, 0x40, URZ ;  /* 0x0000004007077890 */ /* 0x000fe4000fffe0ff */
[----:B------:R-:W-:Y:S01]  /*34a0*/  ISETP.LE.AND P0, PT, R29, UR15, PT ;  /* 0x0000000f1d007c0c */ /* 0x000fe2000bf03270 */
[----:B------:R-:W-:-:S04]  /*34b0*/  IMAD.WIDE R30, R13, 0x4, R30 ;  /* 0x000000040d1e7825 */ /* 0x000fc800078e021e */
[----:B------:R-:W-:Y:S01]  /*34c0*/  IMAD.MOV.U32 R32, RZ, RZ, R30 ;  /* 0x000000ffff207224 */ /* 0x000fe200078e001e */
[----:B------:R-:W-:-:S07]  /*34d0*/  MOV R33, R31 ;  /* 0x0000001f00217202 */ /* 0x000fce0000000f00 */
[----:B------:R-:W-:Y:S05]  /*34e0*/  @!P0 BRA `(.L_x_151) ;  /* 0xffffffe000dc8947 */ /* 0x000fea000383ffff */
.L_x_141:
[----:B------:R-:W0:Y:S01]  /*34f0*/  LDC.64 R8, c[0x0][0x3a0] ;  /* 0x0000e800ff087b82 */ /* 0x000e220000000a00 */
[----:B------:R-:W-:Y:S02]  /*3500*/  HADD2 R0, R0.H0_H0, R0.H1_H1 ;  /* 0x3000000000007230 */ /* 0x000fe40000000800 */
[----:B------:R-:W-:Y:S02]  /*3510*/  IMAD.U32 R13, RZ, RZ, UR14 ;  /* 0x0000000eff0d7e24 */ /* 0x000fe4000f8e00ff */
[----:B------:R-:W-:Y:S02]  /*3520*/  HADD2 R10, R11.H0_H0, R11.H1_H1 ;  /* 0x3000000b0b0a7230 */ /* 0x000fe40000000800 */
[----:B------:R-:W-:-:S03]  /*3530*/  IMAD R11, R13, UR11, R28 ;  /* 0x0000000b0d0b7c24 */ /* 0x000fc6000f8e021c */
[----:B------:R-:W-:Y:S01]  /*3540*/  PRMT R0, R0, 0x5410, R10 ;  /* 0x0000541000007816 */ /* 0x000fe2000000000a */
[----:B0-----:R-:W-:-:S04]  /*3550*/  IMAD.WIDE R8, R11, 0x2, R8 ;  /* 0x000000020b087825 */ /* 0x001fc800078e0208 */
[----:B------:R-:W-:-:S05]  /*3560*/  HMUL2 R11, R0, UR16.H0_H0 ;  /* 0x20000010000b7c32 */ /* 0x000fca0008000000 */
[----:B------:R0:W-:Y:S01]  /*3570*/  ATOM.E.ADD.F16x2.RN.STRONG.GPU P0, RZ, desc[UR12][R8.64], R11 ;  /* 0x8000000b08ff79a2 */ /* 0x0001e2000c10e10c */
[----:B------:R-:W-:Y:S01]  /*3580*/  HADD2 R7, R7.H0_H0, R7.H1_H1 ;  /* 0x3000000707077230 */ /* 0x000fe20000000800 */
[----:B------:R-:W-:Y:S01]  /*3590*/  UISETP.NE.AND UP0, UPT, UR6, 0x1, UPT ;  /* 0x000000010600788c */ /* 0x000fe2000bf05270 */
[----:B------:R-:W-:Y:S01]  /*35a0*/  HADD2 R6, R6.H0_H0, R6.H1_H1 ;  /* 0x3000000606067230 */ /* 0x000fe20000000800 */
[----:B------:R-:W-:Y:S04]  /*35b0*/  BSSY.RECONVERGENT B0, `(.L_x_152) ;  /* 0x0000010000007945 */ /* 0x000fe80003800200 */
[----:B------:R-:W-:-:S05]  /*35c0*/  PRMT R7, R7, 0x5410, R6 ;  /* 0x0000541007077816 */ /* 0x000fca0000000006 */
[----:B------:R-:W-:Y:S01]  /*35d0*/  HMUL2 R13, R7, UR16.H0_H0 ;  /* 0x20000010070d7c32 */ /* 0x000fe20008000000 */
[----:B0-----:R-:W-:Y:S06]  /*35e0*/  @P0 BRA `(.L_x_153) ;  /* 0x0000000000300947 */ /* 0x001fec0003800000 */
[----:B------:R-:W0:Y:S02]  /*35f0*/  QSPC.E.S P0, RZ, [R8] ;  /* 0x0000000008ff73aa */ /* 0x000e240000000500 */
[----:B0-----:R-:W-:Y:S05]  /*3600*/  @!P0 BRA `(.L_x_154) ;  /* 0x00000000001c8947 */ /* 0x001fea0003800000 */
[----:B------:R-:W-:-:S04]  /*3610*/  MOV R6, R8 ;  /* 0x0000000800067202 */ /* 0x000fc80000000f00 */
[----:B------:R-:W-:-:S07]  /*3620*/  MOV R0, R6 ;  /* 0x0000000600007202 */ /* 0x000fce0000000f00 */
.L_x_155:
[----:B------:R-:W0:Y:S02]  /*3630*/  LDS R6, [R0] ;  /* 0x0000000000067984 */ /* 0x000e240000000800 */
[----:B0-----:R-:W-:-:S05]  /*3640*/  HFMA2 R7, R6, 1, 1, R11 ;  /* 0x3c003c0006077831 */ /* 0x001fca000000000b */
[----:B------:R-:W0:Y:S02]  /*3650*/  ATOMS.CAST.SPIN P0, [R0], R6, R7 ;  /* 0x000000060000758d */ /* 0x000e240001800007 */
[----:B0-----:R-:W-:Y:S05]  /*3660*/  @!P0 BRA `(.L_x_155) ;  /* 0xfffffffc00f08947 */ /* 0x001fea000383ffff */
[----:B------:R-:W-:Y:S05]  /*3670*/  BRA `(.L_x_153) ;  /* 0x00000000000c7947 */ /* 0x000fea0003800000 */
.L_x_154:
[----:B------:R-:W2:Y:S02]  /*3680*/  LD.E R0, desc[UR12][R8.64] ;  /* 0x0000000c08007980 */ /* 0x000ea4000c101900 */
[----:B--2---:R-:W-:-:S05]  /*3690*/  IMAD.IADD R7, R11, 0x1, R0 ;  /* 0x000000010b077824 */ /* 0x004fca00078e0200 */
[----:B------:R0:W-:Y:S02]  /*36a0*/  ST.E desc[UR12][R8.64], R7 ;  /* 0x0000000708007985 */ /* 0x0001e4000c10190c */
.L_x_153:
[----:B------:R-:W-:Y:S05]  /*36b0*/  BSYNC.RECONVERGENT B0 ;  /* 0x0000000000007941 */ /* 0x000fea0003800200 */
.L_x_152:
[----:B------:R1:W-:Y:S01]  /*36c0*/  ATOM.E.ADD.F16x2.RN.STRONG.GPU P0, RZ, desc[UR12][R8.64+0x4], R13 ;  /* 0x8000040d08ff79a2 */ /* 0x0003e2000c10e10c */
[----:B------:R-:W-:Y:S04]  /*36d0*/  BSSY.RECONVERGENT B0, `(.L_x_156) ;  /* 0x000000e000007945 */ /* 0x000fe80003800200 */
[----:B-1----:R-:W-:Y:S05]  /*36e0*/  @P0 BRA `(.L_x_157) ;  /* 0x0000000000300947 */ /* 0x002fea0003800000 */
[----:B------:R-:W1:Y:S02]  /*36f0*/  QSPC.E.S P0, RZ, [R8+0x4] ;  /* 0x0000040008ff73aa */ /* 0x000e640000000500 */
[----:B-1----:R-:W-:Y:S05]  /*3700*/  @!P0 BRA `(.L_x_158) ;  /* 0x00000000001c8947 */ /* 0x002fea0003800000 */
[----:B------:R-:W-:-:S04]  /*3710*/  MOV R6, R8 ;  /* 0x0000000800067202 */ /* 0x000fc80000000f00 */
[----:B------:R-:W-:-:S07]  /*3720*/  MOV R0, R6 ;  /* 0x0000000600007202 */ /* 0x000fce0000000f00 */
.L_x_159:
[----:B------:R-:W0:Y:S02]  /*3730*/  LDS R6, [R0+0x4] ;  /* 0x0000040000067984 */ /* 0x000e240000000800 */
[----:B0-----:R-:W-:-:S05]  /*3740*/  HADD2 R7, R6, R13 ;  /* 0x0000000d06077230 */ /* 0x001fca0000000000 */
[----:B------:R-:W0:Y:S02]  /*3750*/  ATOMS.CAST.SPIN P0, [R0+0x4], R6, R7 ;  /* 0x000004060000758d */ /* 0x000e240001800007 */
[----:B0-----:R-:W-:Y:S05]  /*3760*/  @!P0 BRA `(.L_x_159) ;  /* 0xfffffffc00f08947 */ /* 0x001fea000383ffff */
[----:B------:R-:W-:Y:S05]  /*3770*/  BRA `(.L_x_157) ;  /* 0x00000000000c7947 */ /* 0x000fea0003800000 */
.L_x_158:
[----:B------:R-:W0:Y:S02]  /*3780*/  LD.E R0, desc[UR12][R8.64+0x4] ;  /* 0x0000040c08007980 */ /* 0x000e24000c101900 */
[----:B0-----:R-:W-:-:S05]  /*3790*/  IMAD.IADD R7, R13, 0x1, R0 ;  /* 0x000000010d077824 */ /* 0x001fca00078e0200 */
[----:B------:R1:W-:Y:S02]  /*37a0*/  ST.E desc[UR12][R8.64+0x4], R7 ;  /* 0x0000040708007985 */ /* 0x0003e4000c10190c */
.L_x_157:
[----:B------:R-:W-:Y:S05]  /*37b0*/  BSYNC.RECONVERGENT B0 ;  /* 0x0000000000007941 */ /* 0x000fea0003800200 */
.L_x_156:
        /* <DEDUP_REMOVED lines=17> */
[----:B------:R-:W-:-:S05]  /*38d0*/  IMAD.MOV.U32 R2, RZ, RZ, R8 ;  /* 0x000000ffff027224 */ /* 0x000fca00078e0008 */
[----:B------:R-:W-:-:S07]  /*38e0*/  MOV R0, R2 ;  /* 0x0000000200007202 */ /* 0x000fce0000000f00 */
.L_x_163:
[----:B------:R-:W0:Y:S02]  /*38f0*/  LDS R2, [R0] ;  /* 0x0000000000027984 */ /* 0x000e240000000800 */
[----:B0-----:R-:W-:-:S05]  /*3900*/  HFMA2 R3, R2, 1, 1, R5 ;  /* 0x3c003c0002037831 */ /* 0x001fca0000000005 */
[----:B------:R-:W0:Y:S02]  /*3910*/  ATOMS.CAST.SPIN P0, [R0], R2, R3 ;  /* 0x000000020000758d */ /* 0x000e240001800003 */
[----:B0-----:R-:W-:Y:S05]  /*3920*/  @!P0 BRA `(.L_x_163) ;  /* 0xfffffffc00f08947 */ /* 0x001fea000383ffff */
[----:B------:R-:W-:Y:S05]  /*3930*/  BRA `(.L_x_161) ;  /* 0x00000000000c7947 */ /* 0x000fea0003800000 */
.L_x_162:
[----:B------:R-:W2:Y:S02]  /*3940*/  LD.E R0, desc[UR12][R8.64] ;  /* 0x0000000c08007980 */ /* 0x000ea4000c101900 */
[----:B--2---:R-:W-:-:S05]  /*3950*/  IADD3 R3, PT, PT, R5, R0, RZ ;  /* 0x0000000005037210 */ /* 0x004fca0007ffe0ff */
[----:B------:R0:W-:Y:S02]  /*3960*/  ST.E desc[UR12][R8.64], R3 ;  /* 0x0000000308007985 */ /* 0x0001e4000c10190c */
.L_x_161:
[----:B------:R-:W-:Y:S05]  /*3970*/  BSYNC.RECONVERGENT B0 ;  /* 0x0000000000007941 */ /* 0x000fea0003800200 */
.L_x_160:
[----:B------:R1:W-:Y:S02]  /*3980*/  ATOM.E.ADD.F16x2.RN.STRONG.GPU P0, RZ, desc[UR12][R8.64+0x4], R27 ;  /* 0x8000041b08ff79a2 */ /* 0x0003e4000c10e10c */
[----:B-1----:R-:W-:Y:S05]  /*3990*/  @P0 EXIT ;  /* 0x000000000000094d */ /* 0x002fea0003800000 */
[----:B------:R-:W1:Y:S02]  /*39a0*/  QSPC.E.S P0, RZ, [R8+0x4] ;  /* 0x0000040008ff73aa */ /* 0x000e640000000500 */
[----:B-1----:R-:W-:Y:S05]  /*39b0*/  @!P0 BRA `(.L_x_164) ;  /* 0x00000000001c8947 */ /* 0x002fea0003800000 */
[----:B------:R-:W-:-:S05]  /*39c0*/  IMAD.MOV.U32 R2, RZ, RZ, R8 ;  /* 0x000000ffff027224 */ /* 0x000fca00078e0008 */
[----:B------:R-:W-:-:S07]  /*39d0*/  MOV R0, R2 ;  /* 0x0000000200007202 */ /* 0x000fce0000000f00 */
.L_x_165:
[----:B------:R-:W0:Y:S02]  /*39e0*/  LDS R2, [R0+0x4] ;  /* 0x0000040000027984 */ /* 0x000e240000000800 */
[----:B0-----:R-:W-:-:S05]  /*39f0*/  HADD2 R3, R2, R27 ;  /* 0x0000001b02037230 */ /* 0x001fca0000000000 */
[----:B------:R-:W0:Y:S02]  /*3a00*/  ATOMS.CAST.SPIN P0, [R0+0x4], R2, R3 ;  /* 0x000004020000758d */ /* 0x000e240001800003 */
[----:B0-----:R-:W-:Y:S05]  /*3a10*/  @!P0 BRA `(.L_x_165) ;  /* 0xfffffffc00f08947 */ /* 0x001fea000383ffff */
[----:B------:R-:W-:Y:S05]  /*3a20*/  EXIT ;  /* 0x000000000000794d */ /* 0x000fea0003800000 */
.L_x_164:
[----:B------:R-:W0:Y:S02]  /*3a30*/  LD.E R0, desc[UR12][R8.64+0x4] ;  /* 0x0000040c08007980 */ /* 0x000e24000c101900 */
[----:B0-----:R-:W-:-:S05]  /*3a40*/  IADD3 R3, PT, PT, R27, R0, RZ ;  /* 0x000000001b037210 */ /* 0x001fca0007ffe0ff */
[----:B------:R-:W-:Y:S01]  /*3a50*/  ST.E desc[UR12][R8.64+0x4], R3 ;  /* 0x0000040308007985 */ /* 0x000fe2000c10190c */
[----:B------:R-:W-:Y:S05]  /*3a60*/  EXIT ;  /* 0x000000000000794d */ /* 0x000fea0003800000 */
.L_x_166:
        /* <DEDUP_REMOVED lines=9> */
.L_x_181:


//--------------------- .text._Z28gemm_half_q_half_gptq_kernelILi1ELb1ELb1EEvPK6__halfPKjS4_S2_PS0_iiiiiPKtibS2_i --------------------------
	.section	.text._Z28gemm_half_q_half_gptq_kernelILi1ELb1ELb1EEvPK6__halfPKjS4_S2_PS0_iiiiiPKtibS2_i,"ax",@progbits
	.align	128
        .global         _Z28gemm_half_q_half_gptq_kernelILi1ELb1ELb1EEvPK6__halfPKjS4_S2_PS0_iiiiiPKtibS2_i
        .type           _Z28gemm_half_q_half_gptq_kernelILi1ELb1ELb1EEvPK6__halfPKjS4_S2_PS0_iiiiiPKtibS2_i,@function
        .size           _Z28gemm_half_q_half_gptq_kernelILi1ELb1ELb1EEvPK6__halfPKjS4_S2_PS0_iiiiiPKtibS2_i,(.L_x_182 - _Z28gemm_half_q_half_gptq_kernelILi1ELb1ELb1EEvPK6__halfPKjS4_S2_PS0_iiiiiPKtibS2_i)
        .other          _Z28gemm_half_q_half_gptq_kernelILi1ELb1ELb1EEvPK6__halfPKjS4_S2_PS0_iiiiiPKtibS2_i,@"STO_CUDA_ENTRY STV_DEFAULT"
_Z28gemm_half_q_half_gptq_kernelILi1ELb1ELb1EEvPK6__halfPKjS4_S2_PS0_iiiiiPKtibS2_i:
.text._Z28gemm_half_q_half_gptq_kernelILi1ELb1ELb1EEvPK6__halfPKjS4_S2_PS0_iiiiiPKtibS2_i:
[----:B------:R-:W-:Y:S08]  /*0000*/  LDC R1, c[0x0][0x37c] ;  /* 0x0000df00ff017b82 */ /* 0x000ff00000000800 */
[----:B------:R-:W0:Y:S08]  /*0010*/  S2UR UR7, SR_CTAID.Y ;  /* 0x00000000000779c3 */ /* 0x000e300000002600 */
[----:B------:R-:W0:Y:S02]  /*0020*/  LDC R0, c[0x0][0x3a8] ;  /* 0x0000ea00ff007b82 */ /* 0x000e240000000800 */
[----:B0-----:R-:W-:-:S13]  /*0030*/  ISETP.LE.AND P0, PT, R0, UR7, PT ;  /* 0x0000000700007c0c */ /* 0x001fda000bf03270 */
[----:B------:R-:W-:Y:S05]  /*0040*/  @P0 EXIT ;  /* 0x000000000000094d */ /* 0x000fea0003800000 */
[----:B------:R-:W0:Y:S01]  /*0050*/  LDC.64 R26, c[0x0][0x3d0] ;  /* 0x0000f400ff1a7b82 */ /* 0x000e220000000a00 */
[----:B------:R-:W0:Y:S02]  /*0060*/  LDCU.64 UR12, c[0x0][0x358] ;  /* 0x00006b00ff0c77ac */ /* 0x000e240008000a00 */
[----:B0-----:R-:W2:Y:S01]  /*0070*/  LDG.E.U16 R26, desc[UR12][R26.64] ;  /* 0x0000000c1a1a7981 */ /* 0x001ea2000c1e1500 */
[----:B------:R-:W0:Y:S01]  /*0080*/  S2R R3, SR_TID.X ;  /* 0x0000000000037919 */ /* 0x000e220000002100 */
[----:B------:R-:W1:Y:S01]  /*0090*/  S2R R0, SR_CTAID.X ;  /* 0x0000000000007919 */ /* 0x000e620000002500 */
[----:B--2---:R-:W-:-:S13]  /*00a0*/  ISETP.NE.AND P0, PT, R26, RZ, PT ;  /* 0x000000ff1a00720c */ /* 0x004fda0003f05270 */
[----:B01----:R-:W-:Y:S05]  /*00b0*/  @!P0 EXIT ;  /* 0x000000000000894d */ /* 0x003fea0003800000 */
[----:B------:R-:W0:Y:S01]  /*00c0*/  S2UR UR6, SR_CTAID.Z ;  /* 0x00000000000679c3 */ /* 0x000e220000002700 */
[----:B------:R-:W1:Y:S01]  /*00d0*/  LDCU UR8, c[0x0][0x3ac] ;  /* 0x00007580ff0877ac */ /* 0x000e620008000800 */
[----:B------:R-:W-:Y:S01]  /*00e0*/  IMAD R0, R0, 0x80, R3 ;  /* 0x0000008000007824 */ /* 0x000fe200078e0203 */
[----:B------:R-:W-:Y:S03]  /*00f0*/  BSSY.RECONVERGENT B0, `(.L_x_167) ;  /* 0x000001c000007945 */ /* 0x000fe60003800200 */
[----:B------:R-:W-:Y:S02]  /*0100*/  IMAD.SHL.U32 R0, R0, 0x4, RZ ;  /* 0x0000000400007824 */ /* 0x000fe400078e00ff */
[----:B------:R-:W2:Y:S03]  /*0110*/  LDC R2, c[0x0][0x3b0] ;  /* 0x0000ec00ff027b82 */ /* 0x000ea60000000800 */
[----:B-1----:R-:W-:Y:S01]  /*0120*/  ISETP.GE.AND P1, PT, R0, UR8, PT ;  /* 0x0000000800007c0c */ /* 0x002fe2000bf26270 */
[----:B0-----:R-:W-:-:S06]  /*0130*/  USHF.L.U32 UR10, UR6, 0x7, URZ ;  /* 0x00000007060a7899 */ /* 0x001fcc00080006ff */
[----:B------:R-:W-:Y:S02]  /*0140*/  IMAD.U32 R27, RZ, RZ, UR10 ;  /* 0x0000000aff1b7e24 */ /* 0x000fe4000f8e00ff */
[----:B------:R-:W-:-:S03]  /*0150*/  VIADD R11, R3, UR10 ;  /* 0x0000000a030b7c36 */ /* 0x000fc60008000000 */
[----:B--2---:R-:W-:-:S04]  /*0160*/  VIADDMNMX R27, R27, 0x80, R2, PT ;  /* 0x000000801b1b7846 */ /* 0x004fc80003800102 */
[----:B------:R-:W-:-:S13]  /*0170*/  ISETP.GE.AND P0, PT, R11, R27, PT ;  /* 0x0000001b0b00720c */ /* 0x000fda0003f06270 */
[----:B------:R-:W-:Y:S05]  /*0180*/  @P0 BRA `(.L_x_168) ;  /* 0x0000000000480947 */ /* 0x000fea0003800000 */
[----:B------:R-:W0:Y:S01]  /*0190*/  LDCU.64 UR4, c[0x0][0x3c0] ;  /* 0x00007800ff0477ac */ /* 0x000e220008000a00 */
[----:B------:R-:W1:Y:S01]  /*01a0*/  LDC.64 R4, c[0x0][0x380] ;  /* 0x0000e000ff047b82 */ /* 0x000e620000000a00 */
[----:B0-----:R-:W-:-:S04]  /*01b0*/  ISETP.NE.U32.AND P0, PT, RZ, UR4, PT ;  /* 0x00000004ff007c0c */ /* 0x001fc8000bf05070 */
[----:B------:R-:W-:-:S13]  /*01c0*/  ISETP.NE.AND.EX P0, PT, RZ, UR5, PT, P0 ;  /* 0x00000005ff007c0c */ /* 0x000fda000bf05300 */
[----:B------:R-:W0:Y:S02]  /*01d0*/  @P0 LDC.64 R6, c[0x0][0x3c0] ;  /* 0x0000f000ff060b82 */ /* 0x000e240000000a00 */
[----:B0-----:R-:W-:-:S06]  /*01e0*/  @P0 IMAD.WIDE.U32 R6, R11, 0x2, R6 ;  /* 0x000000020b060825 */ /* 0x001fcc00078e0006 */
[----:B------:R-:W2:Y:S01]  /*01f0*/  @P0 LDG.E.U16.CONSTANT R7, desc[UR12][R6.64] ;  /* 0x0000000c06070981 */ /* 0x000ea2000c1e9500 */
[----:B------:R-:W-:-:S04]  /*0200*/  IMAD R9, R2, UR7, RZ ;  /* 0x0000000702097c24 */ /* 0x000fc8000f8e02ff */
[----:B-1----:R-:W-:-:S04]  /*0210*/  IMAD.WIDE R4, R9, 0x2, R4 ;  /* 0x0000000209047825 */ /* 0x002fc800078e0204 */
[----:B--2---:R-:W-:-:S05]  /*0220*/  @P0 IMAD.WIDE.U32 R8, R7, 0x2, R4 ;  /* 0x0000000207080825 */ /* 0x004fca00078e0004 */
[----:B------:R-:W2:Y:S01]  /*0230*/  @P0 LDG.E.U16.CONSTANT R10, desc[UR12][R8.64] ;  /* 0x0000000c080a0981 */ /* 0x000ea2000c1e9500 */
[----:B------:R-:W-:Y:S01]  /*0240*/  @!P0 IMAD.WIDE.U32 R4, R11, 0x2, R4 ;  /* 0x000000020b048825 */ /* 0x000fe200078e0004 */
[----:B------:R-:W0:Y:S01]  /*0250*/  S2UR UR5, SR_CgaCtaId ;  /* 0x00000000000579c3 */ /* 0x000e220000008800 */
[----:B------:R-:W-:-:S03]  /*0260*/  UMOV UR4, 0x400 ;  /* 0x0000040000047882 */ /* 0x000fc60000000000 */
[----:B------:R-:W2:Y:S01]  /*0270*/  @!P0 LDG.E.U16.CONSTANT R10, desc[UR12][R4.64] ;  /* 0x0000000c040a8981 */ /* 0x000ea2000c1e9500 */
[----:B0-----:R-:W-:-:S06]  /*0280*/  ULEA UR4, UR5, UR4, 0x18 ;  /* 0x0000000405047291 */ /* 0x001fcc000f8ec0ff */
[----:B------:R-:W-:-:S05]  /*0290*/  LEA R7, R3, UR4, 0x1 ;  /* 0x0000000403077c11 */ /* 0x000fca000f8e08ff */
[----:B--2---:R0:W-:Y:S02]  /*02a0*/  STS.U16 [R7], R10 ;  /* 0x0000000a07007388 */ /* 0x0041e40000000400 */
.L_x_168:
[----:B------:R-:W-:Y:S05]  /*02b0*/  BSYNC.RECONVERGENT B0 ;  /* 0x0000000000007941 */ /* 0x000fea0003800200 */
.L_x_167:
[----:B------:R-:W-:Y:S05]  /*02c0*/  @P1 EXIT ;  /* 0x000000000000194d */ /* 0x000fea0003800000 */
[----:B------:R-:W1:Y:S01]  /*02d0*/  LDCU UR7, c[0x0][0x3b8] ;  /* 0x00007700ff0777ac */ /* 0x000e620008000800 */
[----:B0-----:R-:W-:Y:S01]  /*02e0*/  IABS R10, UR10 ;  /* 0x0000000a000a7c13 */ /* 0x001fe20008000000 */
[----:B------:R-:W0:Y:S01]  /*02f0*/  S2R R17, SR_CTAID.Y ;  /* 0x0000000000117919 */ /* 0x000e220000002600 */
[----:B------:R-:W-:Y:S01]  /*0300*/  IMAD.SHL.U32 R3, R3, 0x10, RZ ;  /* 0x0000001003037824 */ /* 0x000fe200078e00ff */
[----:B------:R-:W-:Y:S01]  /*0310*/  I2F.F16 R18, -0x40 ;  /* 0xffffffc000127906 */ /* 0x000fe20000200c00 */
[----:B------:R-:W2:Y:S01]  /*0320*/  LDCU.64 UR14, c[0x0][0x388] ;  /* 0x00007100ff0e77ac */ /* 0x000ea20008000a00 */
[----:B-1----:R-:W-:-:S05]  /*0330*/  IMAD.U32 R4, RZ, RZ, UR7 ;  /* 0x00000007ff047e24 */ /* 0x002fca000f8e00ff */
[----:B------:R-:W-:-:S04]  /*0340*/  IABS R7, R4 ;  /* 0x0000000400077213 */ /* 0x000fc80000000000 */
[----:B------:R-:W1:Y:S08]  /*0350*/  I2F.RP R6, R7 ;  /* 0x0000000700067306 */ /* 0x000e700000209400 */
[----:B-1----:R-:W1:Y:S02]  /*0360*/  MUFU.RCP R6, R6 ;  /* 0x0000000600067308 */ /* 0x002e640000001000 */
[----:B-1----:R-:W-:-:S06]  /*0370*/  VIADD R4, R6, 0xffffffe ;  /* 0x0ffffffe06047836 */ /* 0x002fcc0000000000 */
[----:B------:R1:W3:Y:S02]  /*0380*/  F2I.FTZ.U32.TRUNC.NTZ R5, R4 ;  /* 0x0000000400057305 */ /* 0x0002e4000021f000 */
[----:B-1----:R-:W-:-:S05]  /*0390*/  IMAD.MOV.U32 R4, RZ, RZ, RZ ;  /* 0x000000ffff047224 */ /* 0x002fca00078e00ff */
[----:B------:R-:W-:Y:S02]  /*03a0*/  R2UR UR4, R4 ;  /* 0x00000000040472ca */ /* 0x000fe400000e0000 */
[----:B---3--:R-:W-:Y:S02]  /*03b0*/  R2UR UR5, R5 ;  /* 0x00000000050572ca */ /* 0x008fe400000e0000 */
[----:B------:R-:W-:-:S05]  /*03c0*/  IADD3 R8, PT, PT, RZ, -R5, RZ ;  /* 0x80000005ff087210 */ /* 0x000fca0007ffe0ff */
[----:B------:R-:W-:Y:S02]  /*03d0*/  IMAD R9, R8, R7, RZ ;  /* 0x0000000708097224 */ /* 0x000fe400078e02ff */
[----:B------:R-:W-:-:S04]  /*03e0*/  IMAD.MOV.U32 R8, RZ, RZ, R10 ;  /* 0x000000ffff087224 */ /* 0x000fc800078e000a */
[----:B------:R-:W-:Y:S01]  /*03f0*/  IMAD.HI.U32 R9, R5, R9, UR4 ;  /* 0x0000000405097e27 */ /* 0x000fe2000f8e0009 */
[----:B------:R-:W-:-:S04]  /*0400*/  R2UR UR9, R8 ;  /* 0x00000000080972ca */ /* 0x000fc800000e0000 */
[----:B------:R-:W-:Y:S02]  /*0410*/  R2UR UR4, R9 ;  /* 0x00000000090472ca */ /* 0x000fe400000e0000 */
[----:B------:R-:W1:Y:S11]  /*0420*/  LDC.64 R8, c[0x0][0x398] ;  /* 0x0000e600ff087b82 */ /* 0x000e760000000a00 */
[----:B------:R-:W-:-:S02]  /*0430*/  UIMAD.WIDE.U32 UR4, UR4, UR9, URZ ;  /* 0x00000009040472a5 */ /* 0x000fc4000f8e00ff */
[----:B------:R-:W-:-:S04]  /*0440*/  ULOP3.LUT UR4, UR10, UR7, URZ, 0x3c, !UPT ;  /* 0x000000070a047292 */ /* 0x000fc8000f8e3cff */
[----:B------:R-:W-:-:S04]  /*0450*/  IMAD R4, RZ, RZ, -UR5 ;  /* 0x80000005ff047e24 */ /* 0x000fc8000f8e02ff */
[----:B------:R-:W-:-:S05]  /*0460*/  IMAD R4, R7, R4, UR9 ;  /* 0x0000000907047e24 */ /* 0x000fca000f8e0204 */
[----:B------:R-:W-:-:S13]  /*0470*/  ISETP.GT.U32.AND P0, PT, R7, R4, PT ;  /* 0x000000040700720c */ /* 0x000fda0003f04070 */
[----:B------:R-:W-:Y:S01]  /*0480*/  VOTEU.ANY UP0, P0 ;  /* 0x0000000000ff7886 */ /* 0x000fe20000000100 */
[----:B------:R-:W-:-:S04]  /*0490*/  PLOP3.LUT P0, PT, PT, PT, UP0, 0x80, 0x8 ;  /* 0x000000000008781c */ /* 0x000fc80003f0f008 */
[----:B------:R-:W-:Y:S02]  /*04a0*/  @!UP0 UIADD3 UR5, UPT, UPT, UR5, 0x1, URZ ;  /* 0x0000000105058890 */ /* 0x000fe4000fffe0ff */
[----:B------:R-:W-:-:S07]  /*04b0*/  UISETP.GE.AND UP0, UPT, UR4, URZ, UPT ;  /* 0x000000ff0400728c */ /* 0x000fce000bf06270 */
[----:B------:R-:W-:-:S05]  /*04c0*/  @!P0 IMAD.IADD R4, R4, 0x1, -R7 ;  /* 0x0000000104048824 */ /* 0x000fca00078e0a07 */
[----:B------:R-:W-:Y:S02]  /*04d0*/  ISETP.GE.U32.AND P0, PT, R4, R7, PT ;  /* 0x000000070400720c */ /* 0x000fe40003f06070 */
[----:B------:R-:W3:Y:S01]  /*04e0*/  LDC.64 R4, c[0x0][0x390] ;  /* 0x0000e400ff047b82 */ /* 0x000ee20000000a00 */
[----:B------:R-:W-:-:S04]  /*04f0*/  SHF.R.S32.HI R7, RZ, 0x1f, R0 ;  /* 0x0000001fff077819 */ /* 0x000fc80000011400 */
[----:B------:R-:W-:-:S04]  /*0500*/  LEA.HI R7, R7, R0, RZ, 0x3 ;  /* 0x0000000007077211 */ /* 0x000fc800078f18ff */
[----:B------:R-:W-:Y:S02]  /*0510*/  SHF.R.S32.HI R25, RZ, 0x3, R7 ;  /* 0x00000003ff197819 */ /* 0x000fe40000011407 */
        /* <DEDUP_REMOVED lines=9> */
[----:B------:R-:W-:Y:S01]  /*05b0*/  LEA.HI.SX32 R7, R6, R25, 0x1d ;  /* 0x0000001906077211 */ /* 0x000fe200078feaff */
[----:B------:R-:W4:Y:S04]  /*05c0*/  LDCU.U8 UR4, c[0x0][0x3cc] ;  /* 0x00007980ff0477ac */ /* 0x000f280008000000 */
[----:B---3--:R-:W-:-:S05]  /*05d0*/  IMAD.WIDE R4, R7, 0x4, R4 ;  /* 0x0000000407047825 */ /* 0x008fca00078e0204 */
[----:B------:R3:W5:Y:S01]  /*05e0*/  LDG.E.CONSTANT R10, desc[UR12][R4.64] ;  /* 0x0000000c040a7981 */ /* 0x000762000c1e9900 */
[----:B------:R-:W-:-:S05]  /*05f0*/  IADD3 R7, PT, PT, R0, UR9, RZ ;  /* 0x0000000900077c10 */ /* 0x000fca000fffe0ff */
[----:B-1----:R-:W-:-:S05]  /*0600*/  IMAD.WIDE R8, R7, 0x2, R8 ;  /* 0x0000000207087825 */ /* 0x002fca00078e0208 */
[----:B------:R-:W2:Y:S04]  /*0610*/  LDG.E.CONSTANT R7, desc[UR12][R8.64+0x4] ;  /* 0x0000040c08077981 */ /* 0x000ea8000c1e9900 */
[----:B------:R0:W2:Y:S01]  /*0620*/  LDG.E.CONSTANT R6, desc[UR12][R8.64] ;  /* 0x0000000c08067981 */ /* 0x0000a2000c1e9900 */
[----:B----4-:R-:W-:-:S06]  /*0630*/  UPRMT UR4, UR4, 0x8880, URZ ;  /* 0x0000888004047896 */ /* 0x010fcc00080000ff */
[----:B------:R-:W-:-:S04]  /*0640*/  ISETP.NE.AND P0, PT, RZ, UR4, PT ;  /* 0x00000004ff007c0c */ /* 0x000fc8000bf05270 */
[----:B------:R-:W-:Y:S02]  /*0650*/  ISETP.NE.OR P0, PT, RZ, UR6, !P0 ;  /* 0x00000006ff007c0c */ /* 0x000fe4000c705670 */
[----:B------:R-:W-:-:S11]  /*0660*/  LOP3.LUT R3, R3, 0x10, RZ, 0xc0, !PT ;  /* 0x0000001003037812 */ /* 0x000fd600078ec0ff */
[----:B---3--:R-:W1:Y:S01]  /*0670*/  @!P0 LDC.64 R4, c[0x0][0x3a0] ;  /* 0x0000e800ff048b82 */ /* 0x008e620000000a00 */
[----:B------:R-:W-:Y:S02]  /*0680*/  UIMAD UR4, UR6, UR8, URZ ;  /* 0x00000008060472a4 */ /* 0x000fe4000f8e02ff */
[--C-:B0-----:R-:W-:Y:S02]  /*0690*/  @!P0 IMAD R9, R17, UR8, R0.reuse ;  /* 0x0000000811098c24 */ /* 0x101fe4000f8e0200 */
[----:B------:R-:W-:Y:S01]  /*06a0*/  USHF.L.U32 UR4, UR4, 0x4, URZ ;  /* 0x0000000404047899 */ /* 0x000fe200080006ff */
[----:B------:R-:W-:Y:S02]  /*06b0*/  ISETP.LE.AND P1, PT, R2, UR10, PT ;  /* 0x0000000a02007c0c */ /* 0x000fe4000bf23270 */
[----:B------:R-:W-:-:S03]  /*06c0*/  SHF.R.S32.HI R14, RZ, 0x1f, R0 ;  /* 0x0000001fff0e7819 */ /* 0x000fc60000011400 */
[----:B------:R-:W-:Y:S01]  /*06d0*/  IMAD.U32 R19, RZ, RZ, UR4 ;  /* 0x00000004ff137e24 */ /* 0x000fe2000f8e00ff */
[----:B------:R-:W-:-:S04]  /*06e0*/  IADD3 R15, P2, PT, R0, UR4, RZ ;  /* 0x00000004000f7c10 */ /* 0x000fc8000ff5e0ff */
[----:B------:R-:W-:Y:S01]  /*06f0*/  LEA.HI.X.SX32 R16, R19, R14, 0x1, P2 ;  /* 0x0000000e13107211 */ /* 0x000fe200010f0eff */
[----:B-1----:R-:W-:Y:S01]  /*0700*/  @!P0 IMAD.WIDE R4, R9, 0x2, R4 ;  /* 0x0000000209048825 */ /* 0x002fe200078e0204 */
[----:B------:R-:W-:-:S04]  /*0710*/  R2UR UR11, R18 ;  /* 0x00000000120b72ca */ /* 0x000fc800000e0000 */
[----:B------:R0:W-:Y:S01]  /*0720*/  @!P0 STG.E.64 desc[UR12][R4.64], RZ ;  /* 0x000000ff04008986 */ /* 0x0001e2000c101b0c */
[----:B------:R-:W-:Y:S01]  /*0730*/  CS2R R28, SRZ ;  /* 0x00000000001c7805 */ /* 0x000fe2000001ff00 */
[----:B------:R-:W-:Y:S02]  /*0740*/  IMAD.MOV.U32 R30, RZ, RZ, RZ ;  /* 0x000000ffff1e7224 */ /* 0x000fe400078e00ff */
[----:B------:R-:W-:Y:S01]  /*0750*/  IMAD.MOV.U32 R33, RZ, RZ, RZ ;  /* 0x000000ffff217224 */ /* 0x000fe200078e00ff */
[----:B------:R-:W-:Y:S01]  /*0760*/  BAR.SYNC.DEFER_BLOCKING 0x0 ;  /* 0x0000000000007b1d */ /* 0x000fe20000010000 */
[----:B-----5:R-:W-:-:S04]  /*0770*/  SHF.R.U32.HI R8, RZ, R3, R10 ;  /* 0x00000003ff087219 */ /* 0x020fc8000001160a */
[----:B------:R-:W-:Y:S02]  /*0780*/  LOP3.LUT R11, R8, 0xf, RZ, 0xc0, !PT ;  /* 0x0000000f080b7812 */ /* 0x000fe400078ec0ff */
[--C-:B------:R-:W-:Y:S02]  /*0790*/  SHF.R.U32.HI R3, RZ, 0x4, R8.reuse ;  /* 0x00000004ff037819 */ /* 0x100fe40000011608 */
[--C-:B------:R-:W-:Y:S01]  /*07a0*/  SHF.R.U32.HI R10, RZ, 0x8, R8.reuse ;  /* 0x00000008ff0a7819 */ /* 0x100fe20000011608 */
[----:B------:R-:W-:Y:S01]  /*07b0*/  VIADD R12, R11, 0x1 ;  /* 0x000000010b0c7836 */ /* 0x000fe20000000000 */
[----:B------:R-:W-:Y:S02]  /*07c0*/  LOP3.LUT R3, R3, 0xf, RZ, 0xc0, !PT ;  /* 0x0000000f03037812 */ /* 0x000fe400078ec0ff */
[----:B------:R-:W-:Y:S01]  /*07d0*/  SHF.R.U32.HI R9, RZ, 0xc, R8 ;  /* 0x0000000cff097819 */ /* 0x000fe20000011608 */
[----:B------:R1:W3:Y:S01]  /*07e0*/  I2F.F16 R2, R12 ;  /* 0x0000000c00027306 */ /* 0x0002e20000200c00 */
[----:B------:R-:W-:Y:S01]  /*07f0*/  LOP3.LUT R10, R10, 0xf, RZ, 0xc0, !PT ;  /* 0x0000000f0a0a7812 */ /* 0x000fe200078ec0ff */
[----:B------:R-:W-:Y:S01]  /*0800*/  VIADD R13, R3, 0x1 ;  /* 0x00000001030d7836 */ /* 0x000fe20000000000 */
[----:B-1----:R-:W-:-:S05]  /*0810*/  LOP3.LUT R12, R9, 0xf, RZ, 0xc0, !PT ;  /* 0x0000000f090c7812 */ /* 0x002fca00078ec0ff */
[----:B------:R1:W4:Y:S01]  /*0820*/  I2F.F16 R0, R13 ;  /* 0x0000000d00007306 */ /* 0x0003220000200c00 */
[----:B------:R-:W-:Y:S01]  /*0830*/  VIADD R14, R10, 0x1 ;  /* 0x000000010a0e7836 */ /* 0x000fe20000000000 */
[----:B-1----:R-:W-:-:S06]  /*0840*/  IADD3 R13, PT, PT, R12, 0x1, RZ ;  /* 0x000000010c0d7810 */ /* 0x002fcc0007ffe0ff */
[----:B------:R-:W0:Y:S08]  /*0850*/  I2F.F16 R14, R14 ;  /* 0x0000000e000e7306 */ /* 0x000e300000200c00 */
[----:B------:R-:W1:Y:S01]  /*0860*/  I2F.F16 R13, R13 ;  /* 0x0000000d000d7306 */ /* 0x000e620000200c00 */
[----:B------:R-:W-:Y:S01]  /*0870*/  VIADD R3, R3, 0xe401 ;  /* 0x0000e40103037836 */ /* 0x000fe20000000000 */
[----:B--2---:R-:W-:-:S02]  /*0880*/  LEA R8, P2, R15, UR14, 0x2 ;  /* 0x0000000e0f087c11 */ /* 0x004fc4000f8410ff */
[C-C-:B------:R-:W-:Y:S02]  /*0890*/  PRMT R22, R7.reuse, 0x5410, R7.reuse ;  /* 0x0000541007167816 */ /* 0x140fe40000000007 */
[----:B------:R-:W-:Y:S01]  /*08a0*/  PRMT R21, R7, 0x7632, R7 ;  /* 0x0000763207157816 */ /* 0x000fe20000000007 */
[----:B---3--:R-:W-:Y:S02]  /*08b0*/  HADD2 R7, -R2.H0_H0, UR11.H0_H0 ;  /* 0x2000000b02077e30 */ /* 0x008fe40008000900 */
[----:B------:R-:W-:Y:S01]  /*08c0*/  VIADD R11, R11, 0xe401 ;  /* 0x0000e4010b0b7836 */ /* 0x000fe20000000000 */
[----:B------:R-:W-:Y:S01]  /*08d0*/  PRMT R2, R3, 0x5410, R3 ;  /* 0x0000541003027816 */ /* 0x000fe20000000003 */
[----:B------:R-:W-:Y:S01]  /*08e0*/  VIADD R10, R10, 0xe401 ;  /* 0x0000e4010a0a7836 */ /* 0x000fe20000000000 */
[----:B------:R-:W-:Y:S01]  /*08f0*/  IADD3 R12, PT, PT, R12, 0xe401, RZ ;  /* 0x0000e4010c0c7810 */ /* 0x000fe20007ffe0ff */
[----:B----4-:R-:W-:Y:S01]  /*0900*/  HADD2 R3, -R0.H0_H0, UR11.H0_H0 ;  /* 0x2000000b00037e30 */ /* 0x010fe20008000900 */
[----:B------:R-:W-:Y:S01]  /*0910*/  LEA.HI.X R9, R15, UR15, R16, 0x2, P2 ;  /* 0x0000000f0f097c11 */ /* 0x000fe200090f1410 */
[----:B0-----:R-:W-:-:S02]  /*0920*/  HADD2 R5, -R14.H0_H0, UR11.H0_H0 ;  /* 0x2000000b0e057e30 */ /* 0x001fc40008000900 */
[----:B-1----:R-:W-:Y:S01]  /*0930*/  HADD2 R0, -R13.H0_H0, UR11.H0_H0 ;  /* 0x2000000b0d007e30 */ /* 0x002fe20008000900 */
[C-C-:B------:R-:W-:Y:S02]  /*0940*/  PRMT R24, R6.reuse, 0x5410, R6.reuse ;  /* 0x0000541006187816 */ /* 0x140fe40000000006 */
[----:B------:R-:W-:Y:S02]  /*0950*/  PRMT R23, R6, 0x7632, R6 ;  /* 0x0000763206177816 */ /* 0x000fe40000000006 */
[----:B------:R-:W-:Y:S02]  /*0960*/  PRMT R20, R11, 0x5410, R11 ;  /* 0x000054100b147816 */ /* 0x000fe4000000000b */
[----:B------:R-:W-:Y:S02]  /*0970*/  PRMT R4, R10, 0x5410, R10 ;  /* 0x000054100a047816 */ /* 0x000fe4000000000a */
[----:B------:R-:W-:Y:S01]  /*0980*/  PRMT R6, R12, 0x5410, R12 ;  /* 0x000054100c067816 */ /* 0x000fe2000000000c */
[----:B------:R-:W-:Y:S06]  /*0990*/  @P1 BRA `(.L_x_169) ;  /* 0x0000001400dc1947 */ /* 0x000fec0003800000 */
[----:B------:R-:W0:Y:S01]  /*09a0*/  S2UR UR8, SR_CgaCtaId ;  /* 0x00000000000879c3 */ /* 0x000e220000008800 */
[----:B------:R-:W-:Y:S01]  /*09b0*/  UIADD3 UR4, UPT, UPT, UR10, UR7, URZ ;  /* 0x000000070a047290 */ /* 0x000fe2000fffe0ff */
[----:B------:R-:W-:Y:S01]  /*09c0*/  IMAD.MOV.U32 R33, RZ, RZ, RZ ;  /* 0x000000ffff217224 */ /* 0x000fe200078e00ff */
[----:B------:R-:W-:Y:S01]  /*09d0*/  CS2R R28, SRZ ;  /* 0x00000000001c7805 */ /* 0x000fe2000001ff00 */
[----:B------:R-:W-:Y:S01]  /*09e0*/  IMAD.MOV.U32 R30, RZ, RZ, RZ ;  /* 0x000000ffff1e7224 */ /* 0x000fe200078e00ff */
[----:B------:R-:W-:Y:S01]  /*09f0*/  UMOV UR6, 0x400 ;  /* 0x0000040000067882 */ /* 0x000fe20000000000 */
[----:B------:R-:W1:Y:S02]  /*0a00*/  LDCU UR9, c[0x0][0x3ac] ;  /* 0x00007580ff0977ac */ /* 0x000e640008000800 */
[----:B------:R-:W-:Y:S01]  /*0a10*/  UMOV UR7, UR4 ;  /* 0x0000000400077c82 */ /* 0x000fe20008000000 */
[----:B01----:R-:W-:-:S12]  /*0a20*/  ULEA UR6, UR8, UR6, 0x18 ;  /* 0x0000000608067291 */ /* 0x003fd8000f8ec0ff */
.L_x_171:
[----:B------:R-:W-:Y:S02]  /*0a30*/  UMOV UR8, UR9 ;  /* 0x0000000900087c82 */ /* 0x000fe40008000000 */
[----:B------:R-:W-:-:S04]  /*0a40*/  IMAD.U32 R35, RZ, RZ, UR8 ;  /* 0x00000008ff237e24 */ /* 0x000fc8000f8e00ff */
[----:B------:R-:W-:Y:S02]  /*0a50*/  IMAD.WIDE R34, R35, 0x4, R8 ;  /* 0x0000000423227825 */ /* 0x000fe400078e0208 */
[----:B------:R-:W5:Y:S04]  /*0a60*/  LDG.E.128.CONSTANT R8, desc[UR12][R8.64] ;  /* 0x0000000c08087981 */ /* 0x000f68000c1e9d00 */
[----:B------:R0:W5:Y:S01]  /*0a70*/  LDG.E.128.CONSTANT R12, desc[UR12][R34.64] ;  /* 0x0000000c220c7981 */ /* 0x000162000c1e9d00 */
[----:B------:R-:W-:-:S09]  /*0a80*/  UISETP.NE.AND UP0, UPT, UR10, UR7, UPT ;  /* 0x000000070a00728c */ /* 0x000fd2000bf05270 */
[----:B0-----:R-:W-:Y:S05]  /*0a90*/  BRA.U UP0, `(.L_x_170) ;  /* 0x0000000100d07547 */ /* 0x001fea000b800000 */
        /* <DEDUP_REMOVED lines=11> */
[----:B-1----:R-:W-:-:S04]  /*0b50*/  IMAD R7, R7, 0x80, R6 ;  /* 0x0000008007077824 */ /* 0x002fc800078e0206 */
[----:B------:R-:W-:-:S04]  /*0b60*/  IMAD.U32 R7, R7, 0x4, R0 ;  /* 0x0000000407077824 */ /* 0x000fc800078e0000 */
        /* <DEDUP_REMOVED lines=10> */
[--C-:B------:R-:W-:Y:S01]  /*0c10*/  SHF.R.U32.HI R5, RZ, 0x8, R0.reuse ;  /* 0x00000008ff057819 */ /* 0x100fe20000011600 */
[C---:B------:R-:W-:Y:S01]  /*0c20*/  VIADD R7, R20.reuse, 0x1 ;  /* 0x0000000114077836 */ /* 0x040fe20000000000 */
[----:B------:R-:W-:Y:S01]  /*0c30*/  SHF.R.U32.HI R0, RZ, 0xc, R0 ;  /* 0x0000000cff007819 */ /* 0x000fe20000011600 */
[----:B------:R-:W-:Y:S01]  /*0c40*/  VIADD R20, R20, 0xe401 ;  /* 0x0000e40114147836 */ /* 0x000fe20000000000 */
[----:B------:R-:W-:Y:S02]  /*0c50*/  LOP3.LUT R5, R5, 0xf, RZ, 0xc0, !PT ;  /* 0x0000000f05057812 */ /* 0x000fe400078ec0ff */
[----:B------:R-:W-:Y:S01]  /*0c60*/  LOP3.LUT R0, R0, 0xf, RZ, 0xc0, !PT ;  /* 0x0000000f00007812 */ /* 0x000fe200078ec0ff */
[----:B------:R-:W1:Y:S01]  /*0c70*/  I2F.F16 R7, R7 ;  /* 0x0000000700077306 */ /* 0x000e620000200c00 */
[----:B------:R-:W-:Y:S01]  /*0c80*/  LOP3.LUT R4, R4, 0xf, RZ, 0xc0, !PT ;  /* 0x0000000f04047812 */ /* 0x000fe200078ec0ff */
[----:B------:R-:W-:Y:S01]  /*0c90*/  VIADD R16, R5, 0x1 ;  /* 0x0000000105107836 */ /* 0x000fe20000000000 */
[----:B------:R-:W-:Y:S01]  /*0ca0*/  PRMT R20, R20, 0x5410, R20 ;  /* 0x0000541014147816 */ /* 0x000fe20000000014 */
[----:B------:R-:W-:Y:S01]  /*0cb0*/  VIADD R17, R0, 0x1 ;  /* 0x0000000100117836 */ /* 0x000fe20000000000 */
[C---:B0-----:R-:W-:Y:S01]  /*0cc0*/  IADD3 R2, PT, PT, R4.reuse, 0xe401, RZ ;  /* 0x0000e40104027810 */ /* 0x041fe20007ffe0ff */
[----:B------:R-:W-:-:S02]  /*0cd0*/  VIADD R6, R4, 0x1 ;  /* 0x0000000104067836 */ /* 0x000fc40000000000 */
[----:B------:R-:W0:Y:S01]  /*0ce0*/  I2F.F16 R16, R16 ;  /* 0x0000001000107306 */ /* 0x000e220000200c00 */
[----:B------:R-:W-:Y:S01]  /*0cf0*/  VIADD R4, R5, 0xe401 ;  /* 0x0000e40105047836 */ /* 0x000fe20000000000 */
[C-C-:B---3--:R-:W-:Y:S02]  /*0d00*/  PRMT R24, R23.reuse, 0x5410, R23.reuse ;  /* 0x0000541017187816 */ /* 0x148fe40000000017 */
[----:B------:R-:W-:Y:S02]  /*0d10*/  PRMT R23, R23, 0x7632, R23 ;  /* 0x0000763217177816 */ /* 0x000fe40000000017 */
[C-C-:B----4-:R-:W-:Y:S01]  /*0d20*/  PRMT R22, R21.reuse, 0x5410, R21.reuse ;  /* 0x0000541015167816 */ /* 0x150fe20000000015 */
[----:B-1----:R-:W-:Y:S01]  /*0d30*/  HADD2 R7, -R7.H0_H0, UR11.H0_H0 ;  /* 0x2000000b07077e30 */ /* 0x002fe20008000900 */
[----:B------:R1:W2:Y:S01]  /*0d40*/  I2F.F16 R3, R6 ;  /* 0x0000000600037306 */ /* 0x0002a20000200c00 */
[----:B------:R-:W-:Y:S02]  /*0d50*/  PRMT R21, R21, 0x7632, R21 ;  /* 0x0000763215157816 */ /* 0x000fe40000000015 */
[----:B------:R-:W-:-:S02]  /*0d60*/  PRMT R2, R2, 0x5410, R2 ;  /* 0x0000541002027816 */ /* 0x000fc40000000002 */
[----:B------:R-:W-:Y:S01]  /*0d70*/  PRMT R4, R4, 0x5410, R4 ;  /* 0x0000541004047816 */ /* 0x000fe20000000004 */
[----:B0-----:R-:W-:Y:S02]  /*0d80*/  HADD2 R5, -R16.H0_H0, UR11.H0_H0 ;  /* 0x2000000b10057e30 */ /* 0x001fe40008000900 */
[----:B------:R-:W0:Y:S01]  /*0d90*/  I2F.F16 R17, R17 ;  /* 0x0000001100117306 */ /* 0x000e220000200c00 */
[----:B-1----:R-:W-:-:S05]  /*0da0*/  VIADD R6, R0, 0xe401 ;  /* 0x0000e40100067836 */ /* 0x002fca0000000000 */
[----:B------:R-:W-:Y:S01]  /*0db0*/  PRMT R6, R6, 0x5410, R6 ;  /* 0x0000541006067816 */ /* 0x000fe20000000006 */
[----:B--2---:R-:W-:Y:S02]  /*0dc0*/  HADD2 R3, -R3.H0_H0, UR11.H0_H0 ;  /* 0x2000000b03037e30 */ /* 0x004fe40008000900 */
[----:B0-----:R-:W-:-:S07]  /*0dd0*/  HADD2 R0, -R17.H0_H0, UR11.H0_H0 ;  /* 0x2000000b11007e30 */ /* 0x001fce0008000900 */
.L_x_170:
[----:B------:R-:W0:Y:S01]  /*0de0*/  LDS.128 R16, [UR6] ;  /* 0x00000006ff107984 */ /* 0x000e220008000c00 */
[----:B-----5:R-:W-:Y:S02]  /*0df0*/  LOP3.LUT R36, R8, 0xf000f, RZ, 0xc0, !PT ;  /* 0x000f000f08247812 */ /* 0x020fe400078ec0ff */
[----:B------:R-:W-:Y:S02]  /*0e00*/  LOP3.LUT R31, R10, 0xf000f, RZ, 0xc0, !PT ;  /* 0x000f000f0a1f7812 */ /* 0x000fe400078ec0ff */
[----:B------:R-:W-:Y:S02]  /*0e10*/  LOP3.LUT R36, R36, 0x64006400, RZ, 0xfc, !PT ;  /* 0x6400640024247812 */ /* 0x000fe400078efcff */
[----:B------:R-:W-:Y:S02]  /*0e20*/  LOP3.LUT R31, R31, 0x64006400, RZ, 0xfc, !PT ;  /* 0x640064001f1f7812 */ /* 0x000fe400078efcff */
[----:B------:R-:W-:Y:S02]  /*0e30*/  LOP3.LUT R37, R9, 0xf000f, RZ, 0xc0, !PT ;  /* 0x000f000f09257812 */ /* 0x000fe400078ec0ff */
[----:B------:R-:W-:Y:S01]  /*0e40*/  LOP3.LUT R32, R11, 0xf000f, RZ, 0xc0, !PT ;  /* 0x000f000f0b207812 */ /* 0x000fe200078ec0ff */
[----:B------:R-:W-:Y:S01]  /*0e50*/  HFMA2 R36, R36, 1, 1, R20 ;  /* 0x3c003c0024247831 */ /* 0x000fe20000000014 */
[----:B------:R-:W-:Y:S01]  /*0e60*/  LOP3.LUT R37, R37, 0x64006400, RZ, 0xfc, !PT ;  /* 0x6400640025257812 */ /* 0x000fe200078efcff */
[----:B------:R-:W-:Y:S01]  /*0e70*/  HFMA2 R31, R31, 1, 1, R4 ;  /* 0x3c003c001f1f7831 */ /* 0x000fe20000000004 */
[----:B------:R-:W-:-:S03]  /*0e80*/  LOP3.LUT R32, R32, 0x64006400, RZ, 0xfc, !PT ;  /* 0x6400640020207812 */ /* 0x000fc600078efcff */
[----:B------:R-:W-:Y:S02]  /*0e90*/  HADD2 R37, R37, R2 ;  /* 0x0000000225257230 */ /* 0x000fe40000000000 */
[----:B------:R-:W-:Y:S02]  /*0ea0*/  HADD2 R32, R32, R6 ;  /* 0x0000000620207230 */ /* 0x000fe40000000000 */
[-C--:B0-----:R-:W-:Y:S02]  /*0eb0*/  HFMA2 R36, R36, R16.reuse, RZ ;  /* 0x0000001024247231 */ /* 0x081fe400000000ff */
[-C--:B------:R-:W-:Y:S02]  /*0ec0*/  HFMA2 R37, R37, R16.reuse, RZ.H0_H0 ;  /* 0x0000001025257231 */ /* 0x080fe400000400ff */
[-C--:B------:R-:W-:Y:S02]  /*0ed0*/  HFMA2 R31, R31, R16.reuse, RZ ;  /* 0x000000101f1f7231 */ /* 0x080fe400000000ff */
[----:B------:R-:W-:Y:S01]  /*0ee0*/  HFMA2 R32, R32, R16, RZ.H0_H0 ;  /* 0x0000001020207231 */ /* 0x000fe200000400ff */
[----:B------:R-:W-:-:S02]  /*0ef0*/  LOP3.LUT R16, R8, 0xf000f0, RZ, 0xc0, !PT ;  /* 0x00f000f008107812 */ /* 0x000fc400078ec0ff */
[----:B------:R-:W-:Y:S02]  /*0f00*/  SHF.R.U32.HI R8, RZ, 0x8, R8 ;  /* 0x00000008ff087819 */ /* 0x000fe40000011608 */
[----:B------:R-:W-:-:S05]  /*0f10*/  LOP3.LUT R16, R16, 0x64006400, RZ, 0xfc, !PT ;  /* 0x6400640010107812 */ /* 0x000fca00078efcff */
[----:B------:R-:W-:-:S04]  /*0f20*/  HFMA2 R16, R16, 0.0625, 0.0625, R7 ;  /* 0x2c002c0010107831 */ /* 0x000fc80000000007 */
[----:B------:R-:W-:Y:S01]  /*0f30*/  HFMA2 R36, R16, R17, R36 ;  /* 0x0000001110247231 */ /* 0x000fe20000000024 */
[----:B------:R-:W-:Y:S02]  /*0f40*/  LOP3.LUT R16, R9, 0xf000f0, RZ, 0xc0, !PT ;  /* 0x00f000f009107812 */ /* 0x000fe400078ec0ff */
        /* <DEDUP_REMOVED lines=14> */
[C---:B------:R-:W-:Y:S02]  /*1030*/  LOP3.LUT R16, R8.reuse, 0xf000f, RZ, 0xc0, !PT ;  /* 0x000f000f08107812 */ /* 0x040fe400078ec0ff */
[----:B------:R-:W-:Y:S02]  /*1040*/  LOP3.LUT R8, R8, 0xf000f0, RZ, 0xc0, !PT ;  /* 0x00f000f008087812 */ /* 0x000fe400078ec0ff */
[----:B------:R-:W-:Y:S02]  /*1050*/  LOP3.LUT R17, R16, 0x64006400, RZ, 0xfc, !PT ;  /* 0x6400640010117812 */ /* 0x000fe400078efcff */
[C---:B------:R-:W-:Y:S02]  /*1060*/  LOP3.LUT R16, R9.reuse, 0xf000f, RZ, 0xc0, !PT ;  /* 0x000f000f09107812 */ /* 0x040fe400078ec0ff */
[----:B------:R-:W-:Y:S01]  /*1070*/  LOP3.LUT R8, R8, 0x64006400, RZ, 0xfc, !PT ;  /* 0x6400640008087812 */ /* 0x000fe200078efcff */
[----:B------:R-:W-:Y:S01]  /*1080*/  HADD2 R17, R17, R20 ;  /* 0x0000001411117230 */ /* 0x000fe20000000000 */
[----:B------:R-:W-:-:S03]  /*1090*/  LOP3.LUT R9, R9, 0xf000f0, RZ, 0xc0, !PT ;  /* 0x00f000f009097812 */ /* 0x000fc600078ec0ff */
[----:B------:R-:W-:Y:S01]  /*10a0*/  HFMA2 R36, R17, R18, R36 ;  /* 0x0000001211247231 */ /* 0x000fe20000000024 */
[----:B------:R-:W-:Y:S02]  /*10b0*/  LOP3.LUT R17, R16, 0x64006400, RZ, 0xfc, !PT ;  /* 0x6400640010117812 */ /* 0x000fe400078efcff */
[C---:B------:R-:W-:Y:S02]  /*10c0*/  LOP3.LUT R16, R10.reuse, 0xf000f, RZ, 0xc0, !PT ;  /* 0x000f000f0a107812 */ /* 0x040fe400078ec0ff */
[----:B------:R-:W-:Y:S01]  /*10d0*/  LOP3.LUT R10, R10, 0xf000f0, RZ, 0xc0, !PT ;  /* 0x00f000f00a0a7812 */ /* 0x000fe200078ec0ff */
[----:B------:R-:W-:-:S03]  /*10e0*/  HADD2 R17, R17, R2 ;  /* 0x0000000211117230 */ /* 0x000fc60000000000 */
[----:B------:R-:W-:Y:S01]  /*10f0*/  LOP3.LUT R10, R10, 0x64006400, RZ, 0xfc, !PT ;  /* 0x640064000a0a7812 */ /* 0x000fe200078efcff */
[----:B------:R-:W-:Y:S01]  /*1100*/  HFMA2 R37, R17, R18, R37 ;  /* 0x0000001211257231 */ /* 0x000fe20000000025 */
[----:B------:R-:W-:Y:S02]  /*1110*/  LOP3.LUT R17, R16, 0x64006400, RZ, 0xfc, !PT ;  /* 0x6400640010117812 */ /* 0x000fe400078efcff */
[C---:B------:R-:W-:Y:S02]  /*1120*/  LOP3.LUT R16, R11.reuse, 0xf000f, RZ, 0xc0, !PT ;  /* 0x000f000f0b107812 */ /* 0x040fe400078ec0ff */
[----:B------:R-:W-:Y:S01]  /*1130*/  LOP3.LUT R11, R11, 0xf000f0, RZ, 0xc0, !PT ;  /* 0x00f000f00b0b7812 */ /* 0x000fe200078ec0ff */
[----:B------:R-:W-:Y:S02]  /*1140*/  HFMA2 R10, R10, 0.0625, 0.0625, R5 ;  /* 0x2c002c000a0a7831 */ /* 0x000fe40000000005 */
[----:B------:R-:W-:Y:S01]  /*1150*/  HFMA2 R17, R17, 1, 1, R4 ;  /* 0x3c003c0011117831 */ /* 0x000fe20000000004 */
[----:B------:R-:W-:-:S05]  /*1160*/  LOP3.LUT R11, R11, 0x64006400, RZ, 0xfc, !PT ;  /* 0x640064000b0b7812 */ /* 0x000fca00078efcff */
[----:B------:R-:W-:Y:S02]  /*1170*/  HFMA2 R11, R11, 0.0625, 0.0625, R0 ;  /* 0x2c002c000b0b7831 */ /* 0x000fe40000000000 */
[----:B------:R-:W-:Y:S01]  /*1180*/  HFMA2 R31, R17, R18, R31 ;  /* 0x00000012111f7231 */ /* 0x000fe2000000001f */
[----:B------:R-:W-:-:S05]  /*1190*/  LOP3.LUT R17, R16, 0x64006400, RZ, 0xfc, !PT ;  /* 0x6400640010117812 */ /* 0x000fca00078efcff */
[----:B------:R-:W-:Y:S02]  /*11a0*/  HADD2 R16, R17, R6 ;  /* 0x0000000611107230 */ /* 0x000fe40000000000 */
[----:B------:R-:W-:Y:S02]  /*11b0*/  HFMA2 R31, R10, R19, R31 ;  /* 0x000000130a1f7231 */ /* 0x000fe4000000001f */
[----:B------:R-:W-:Y:S02]  /*11c0*/  HFMA2 R32, R16, R18, R32 ;  /* 0x0000001210207231 */ /* 0x000fe40000000020 */
[----:B------:R-:W-:Y:S01]  /*11d0*/  HFMA2 R18, R8, 0.0625, 0.0625, R7 ;  /* 0x2c002c0008127831 */ /* 0x000fe20000000007 */
[----:B------:R-:W-:-:S05]  /*11e0*/  LOP3.LUT R8, R9, 0x64006400, RZ, 0xfc, !PT ;  /* 0x6400640009087812 */ /* 0x000fca00078efcff */
[----:B------:R-:W-:Y:S02]  /*11f0*/  HFMA2 R16, R8, 0.0625, 0.0625, R3 ;  /* 0x2c002c0008107831 */ /* 0x000fe40000000003 */
[-C--:B------:R-:W-:Y:S01]  /*1200*/  HFMA2 R17, R18, R19.reuse, R36 ;  /* 0x0000001312117231 */ /* 0x080fe20000000024 */
[----:B------:R-:W-:Y:S02]  /*1210*/  LOP3.LUT R18, R12, 0xf000f, RZ, 0xc0, !PT ;  /* 0x000f000f0c127812 */ /* 0x000fe400078ec0ff */
[----:B------:R-:W-:Y:S01]  /*1220*/  SHF.R.U32.HI R36, RZ, 0x8, R13 ;  /* 0x00000008ff247819 */ /* 0x000fe2000001160d */
[----:B------:R-:W-:Y:S02]  /*1230*/  HFMA2 R17, R17, R24, R33 ;  /* 0x0000001811117231 */ /* 0x000fe40000000021 */
[-C--:B------:R-:W-:Y:S01]  /*1240*/  HFMA2 R16, R16, R19.reuse, R37 ;  /* 0x0000001310107231 */ /* 0x080fe20000000025 */
[----:B------:R-:W-:Y:S01]  /*1250*/  LOP3.LUT R33, R18, 0x64006400, RZ, 0xfc, !PT ;  /* 0x6400640012217812 */ /* 0x000fe200078efcff */
[----:B------:R-:W-:Y:S01]  /*1260*/  HFMA2 R19, R11, R19, R32 ;  /* 0x000000130b137231 */ /* 0x000fe20000000020 */
[----:B------:R-:W-:Y:S01]  /*1270*/  SHF.R.U32.HI R37, RZ, 0x8, R12 ;  /* 0x00000008ff257819 */ /* 0x000fe2000001160c */
[----:B------:R-:W0:Y:S01]  /*1280*/  LDS.128 R8, [UR6+0x10] ;  /* 0x00001006ff087984 */ /* 0x000e220008000c00 */
[----:B------:R-:W-:Y:S01]  /*1290*/  HFMA2 R16, R16, R23, R30 ;  /* 0x0000001710107231 */ /* 0x000fe2000000001e */
[----:B------:R-:W-:Y:S01]  /*12a0*/  LOP3.LUT R30, R12, 0xf000f0, RZ, 0xc0, !PT ;  /* 0x00f000f00c1e7812 */ /* 0x000fe200078ec0ff */
[----:B------:R-:W-:Y:S01]  /*12b0*/  HADD2 R18, R33, R20 ;  /* 0x0000001421127230 */ /* 0x000fe20000000000 */
[----:B------:R-:W-:-:S02]  /*12c0*/  LOP3.LUT R12, R37, 0xf000f, RZ, 0xc0, !PT ;  /* 0x000f000f250c7812 */ /* 0x000fc400078ec0ff */
[----:B------:R-:W-:Y:S02]  /*12d0*/  LOP3.LUT R30, R30, 0x64006400, RZ, 0xfc, !PT ;  /* 0x640064001e1e7812 */ /* 0x000fe400078efcff */
[----:B------:R-:W-:Y:S02]  /*12e0*/  LOP3.LUT R33, R12, 0x64006400, RZ, 0xfc, !PT ;  /* 0x640064000c217812 */ /* 0x000fe400078efcff */
[----:B------:R-:W-:Y:S01]  /*12f0*/  LOP3.LUT R12, R13, 0xf000f, RZ, 0xc0, !PT ;  /* 0x000f000f0d0c7812 */ /* 0x000fe200078ec0ff */
[----:B------:R-:W-:Y:S02]  /*1300*/  HFMA2 R30, R30, 0.0625, 0.0625, R7 ;  /* 0x2c002c001e1e7831 */ /* 0x000fe40000000007 */
[----:B------:R-:W-:Y:S01]  /*1310*/  HADD2 R33, R33, R20 ;  /* 0x0000001421217230 */ /* 0x000fe20000000000 */
[----:B------:R-:W-:-:S05]  /*1320*/  LOP3.LUT R12, R12, 0x64006400, RZ, 0xfc, !PT ;  /* 0x640064000c0c7812 */ /* 0x000fca00078efcff */
[----:B------:R-:W-:Y:S02]  /*1330*/  HFMA2 R12, R12, 1, 1, R2 ;  /* 0x3c003c000c0c7831 */ /* 0x000fe40000000002 */
[-C--:B0-----:R-:W-:Y:S02]  /*1340*/  HFMA2 R18, R18, R8.reuse, RZ.H0_H0 ;  /* 0x0000000812127231 */ /* 0x081fe400000400ff */
[----:B------:R-:W-:Y:S02]  /*1350*/  HFMA2 R12, R12, R8, RZ.H0_H0 ;  /* 0x000000080c0c7231 */ /* 0x000fe400000400ff */
[----:B------:R-:W-:-:S04]  /*1360*/  HFMA2 R18, R30, R9, R18 ;  /* 0x000000091e127231 */ /* 0x000fc80000000012 */
[----:B------:R-:W-:Y:S01]  /*1370*/  HFMA2 R33, R33, R10, R18 ;  /* 0x0000000a21217231 */ /* 0x000fe20000000012 */
[----:B------:R-:W-:-:S04]  /*1380*/  LOP3.LUT R18, R13, 0xf000f0, RZ, 0xc0, !PT ;  /* 0x00f000f00d127812 */ /* 0x000fc800078ec0ff */
[----:B------:R-:W-:-:S05]  /*1390*/  LOP3.LUT R18, R18, 0x64006400, RZ, 0xfc, !PT ;  /* 0x6400640012127812 */ /* 0x000fca00078efcff */
[----:B------:R-:W-:-:S04]  /*13a0*/  HFMA2 R18, R18, 0.0625, 0.0625, R3 ;  /* 0x2c002c0012127831 */ /* 0x000fc80000000003 */
[----:B------:R-:W-:Y:S01]  /*13b0*/  HFMA2 R18, R18, R9, R12 ;  /* 0x0000000912127231 */ /* 0x000fe2000000000c */
[----:B------:R-:W-:-:S04]  /*13c0*/  LOP3.LUT R12, R36, 0xf000f, RZ, 0xc0, !PT ;  /* 0x000f000f240c7812 */ /* 0x000fc800078ec0ff */
[----:B------:R-:W-:Y:S02]  /*13d0*/  LOP3.LUT R13, R12, 0x64006400, RZ, 0xfc, !PT ;  /* 0x640064000c0d7812 */ /* 0x000fe400078efcff */
[----:B------:R-:W-:-:S03]  /*13e0*/  LOP3.LUT R12, R14, 0xf000f, RZ, 0xc0, !PT ;  /* 0x000f000f0e0c7812 */ /* 0x000fc600078ec0ff */
[----:B------:R-:W-:Y:S01]  /*13f0*/  HADD2 R32, R13, R2 ;  /* 0x000000020d207230 */ /* 0x000fe20000000000 */
[----:B------:R-:W-:Y:S02]  /*1400*/  LOP3.LUT R13, R12, 0x64006400, RZ, 0xfc, !PT ;  /* 0x640064000c0d7812 */ /* 0x000fe400078efcff */
[----:B------:R-:W-:Y:S01]  /*1410*/  LOP3.LUT R12, R14, 0xf000f0, RZ, 0xc0, !PT ;  /* 0x00f000f00e0c7812 */ /* 0x000fe200078ec0ff */
[----:B------:R-:W-:Y:S01]  /*1420*/  HFMA2 R32, R32, R10, R18 ;  /* 0x0000000a20207231 */ /* 0x000fe20000000012 */
[----:B------:R-:W-:Y:S01]  /*1430*/  SHF.R.U32.HI R18, RZ, 0x8, R14 ;  /* 0x00000008ff127819 */ /* 0x000fe2000001160e */
[----:B------:R-:W-:Y:S01]  /*1440*/  HFMA2 R13, R13, 1, 1, R4 ;  /* 0x3c003c000d0d7831 */ /* 0x000fe20000000004 */
[----:B------:R-:W-:-:S05]  /*1450*/  LOP3.LUT R12, R12, 0x64006400, RZ, 0xfc, !PT ;  /* 0x640064000c0c7812 */ /* 0x000fca00078efcff */
[----:B------:R-:W-:Y:S01]  /*1460*/  HFMA2 R30, R12, 0.0625, 0.0625, R5 ;  /* 0x2c002c000c1e7831 */ /* 0x000fe20000000005 */
[----:B------:R-:W-:Y:S01]  /*1470*/  LOP3.LUT R12, R18, 0xf000f, RZ, 0xc0, !PT ;  /* 0x000f000f120c7812 */ /* 0x000fe200078ec0ff */
[----:B------:R-:W-:-:S04]  /*1480*/  HFMA2 R13, R13, R8, RZ.H0_H0 ;  /* 0x000000080d0d7231 */ /* 0x000fc800000400ff */
[----:B------:R-:W-:Y:S01]  /*1490*/  HFMA2 R30, R30, R9, R13 ;  /* 0x000000091e1e7231 */ /* 0x000fe2000000000d */
[----:B------:R-:W-:Y:S02]  /*14a0*/  LOP3.LUT R13, R12, 0x64006400, RZ, 0xfc, !PT ;  /* 0x640064000c0d7812 */ /* 0x000fe400078efcff */
[----:B------:R-:W-:-:S03]  /*14b0*/  LOP3.LUT R12, R15, 0xf000f, RZ, 0xc0, !PT ;  /* 0x000f000f0f0c7812 */ /* 0x000fc600078ec0ff */
[----:B------:R-:W-:-:S04]  /*14c0*/  HADD2 R13, R13, R4 ;  /* 0x000000040d0d7230 */ /* 0x000fc80000000000 */
[----:B------:R-:W-:Y:S01]  /*14d0*/  HFMA2 R30, R13, R10, R30 ;  /* 0x0000000a0d1e7231 */ /* 0x000fe2000000001e */
[----:B------:R-:W-:-:S05]  /*14e0*/  LOP3.LUT R13, R12, 0x64006400, RZ, 0xfc, !PT ;  /* 0x640064000c0d7812 */ /* 0x000fca00078efcff */
[----:B------:R-:W-:-:S04]  /*14f0*/  HFMA2 R13, R13, 1, 1, R6 ;  /* 0x3c003c000d0d7831 */ /* 0x000fc80000000006 */
[----:B------:R-:W-:Y:S01]  /*1500*/  HFMA2 R12, R13, R8, RZ ;  /* 0x000000080d0c7231 */ /* 0x000fe200000000ff */
[----:B------:R-:W-:-:S04]  /*1510*/  LOP3.LUT R8, R15, 0xf000f0, RZ, 0xc0, !PT ;  /* 0x00f000f00f087812 */ /* 0x000fc800078ec0ff */
[----:B------:R-:W-:Y:S02]  /*1520*/  LOP3.LUT R13, R8, 0x64006400, RZ, 0xfc, !PT ;  /* 0x64006400080d7812 */ /* 0x000fe400078efcff */
[----:B------:R-:W-:-:S03]  /*1530*/  SHF.R.U32.HI R8, RZ, 0x8, R15 ;  /* 0x00000008ff087819 */ /* 0x000fc6000001160f */
[----:B------:R-:W-:-:S04]  /*1540*/  HFMA2 R13, R13, 0.0625, 0.0625, R0 ;  /* 0x2c002c000d0d7831 */ /* 0x000fc80000000000 */
[----:B------:R-:W-:Y:S01]  /*1550*/  HFMA2 R12, R13, R9, R12 ;  /* 0x000000090d0c7231 */ /* 0x000fe2000000000c */
[----:B------:R-:W-:-:S04]  /*1560*/  LOP3.LUT R9, R8, 0xf000f, RZ, 0xc0, !PT ;  /* 0x000f000f08097812 */ /* 0x000fc800078ec0ff */
[----:B------:R-:W-:-:S05]  /*1570*/  LOP3.LUT R9, R9, 0x64006400, RZ, 0xfc, !PT ;  /* 0x6400640009097812 */ /* 0x000fca00078efcff */
[----:B------:R-:W-:-:S04]  /*1580*/  HADD2 R9, R9, R6 ;  /* 0x0000000609097230 */ /* 0x000fc80000000000 */
[----:B------:R-:W-:Y:S02]  /*1590*/  HFMA2 R10, R9, R10, R12 ;  /* 0x0000000a090a7231 */ /* 0x000fe4000000000c */
[----:B------:R-:W-:-:S04]  /*15a0*/  IMAD.U32 R9, RZ, RZ, UR8 ;  /* 0x00000008ff097e24 */ /* 0x000fc8000f8e00ff */
[----:B------:R-:W-:-:S05]  /*15b0*/  IMAD.WIDE R34, R9, 0x4, R34 ;  /* 0x0000000409227825 */ /* 0x000fca00078e0222 */
[----:B------:R-:W2:Y:S01]  /*15c0*/  LDG.E.128.CONSTANT R12, desc[UR12][R34.64] ;  /* 0x0000000c220c7981 */ /* 0x000ea2000c1e9d00 */
[----:B------:R-:W-:Y:S01]  /*15d0*/  LOP3.LUT R37, R37, 0xf000f0, RZ, 0xc0, !PT ;  /* 0x00f000f025257812 */ /* 0x000fe200078ec0ff */
[----:B------:R-:W-:Y:S01]  /*15e0*/  HFMA2 R19, R19, R21, R28 ;  /* 0x0000001513137231 */ /* 0x000fe2000000001c */
[----:B------:R-:W-:Y:S01]  /*15f0*/  LOP3.LUT R36, R36, 0xf000f0, RZ, 0xc0, !PT ;  /* 0x00f000f024247812 */ /* 0x000fe200078ec0ff */
[----:B------:R-:W-:Y:S01]  /*1600*/  HFMA2 R29, R31, R22, R29 ;  /* 0x000000161f1d7231 */ /* 0x000fe2000000001d */
[----:B------:R-:W-:Y:S02]  /*1610*/  LOP3.LUT R18, R18, 0xf000f0, RZ, 0xc0, !PT ;  /* 0x00f000f012127812 */ /* 0x000fe400078ec0ff */
[----:B------:R-:W-:Y:S02]  /*1620*/  LOP3.LUT R37, R37, 0x64006400, RZ, 0xfc, !PT ;  /* 0x6400640025257812 */ /* 0x000fe400078efcff */
[----:B------:R-:W-:Y:S02]  /*1630*/  LOP3.LUT R36, R36, 0x64006400, RZ, 0xfc, !PT ;  /* 0x6400640024247812 */ /* 0x000fe400078efcff */
[----:B------:R-:W-:-:S02]  /*1640*/  LOP3.LUT R18, R18, 0x64006400, RZ, 0xfc, !PT ;  /* 0x6400640012127812 */ /* 0x000fc400078efcff */
[----:B------:R-:W-:Y:S01]  /*1650*/  LOP3.LUT R8, R8, 0xf000f0, RZ, 0xc0, !PT ;  /* 0x00f000f008087812 */ /* 0x000fe200078ec0ff */
[----:B------:R-:W-:Y:S02]  /*1660*/  HFMA2 R37, R37, 0.0625, 0.0625, R7 ;  /* 0x2c002c0025257831 */ /* 0x000fe40000000007 */
[----:B------:R-:W-:Y:S01]  /*1670*/  HFMA2 R36, R36, 0.0625, 0.0625, R3 ;  /* 0x2c002c0024247831 */ /* 0x000fe20000000003 */
[----:B------:R-:W-:Y:S01]  /*1680*/  LOP3.LUT R9, R8, 0x64006400, RZ, 0xfc, !PT ;  /* 0x6400640008097812 */ /* 0x000fe200078efcff */
[----:B------:R-:W-:-:S04]  /*1690*/  HFMA2 R18, R18, 0.0625, 0.0625, R5 ;  /* 0x2c002c0012127831 */ /* 0x000fc80000000005 */
[----:B------:R-:W-:Y:S02]  /*16a0*/  HFMA2 R9, R9, 0.0625, 0.0625, R0 ;  /* 0x2c002c0009097831 */ /* 0x000fe40000000000 */
[-C--:B------:R-:W-:Y:S02]  /*16b0*/  HFMA2 R33, R37, R11.reuse, R33 ;  /* 0x0000000b25217231 */ /* 0x080fe40000000021 */
[-C--:B------:R-:W-:Y:S02]  /*16c0*/  HFMA2 R30, R18, R11.reuse, R30 ;  /* 0x0000000b121e7231 */ /* 0x080fe4000000001e */
[-C--:B------:R-:W-:Y:S02]  /*16d0*/  HFMA2 R32, R36, R11.reuse, R32 ;  /* 0x0000000b24207231 */ /* 0x080fe40000000020 */
[----:B------:R-:W-:Y:S02]  /*16e0*/  HFMA2 R18, R9, R11, R10 ;  /* 0x0000000b09127231 */ /* 0x000fe4000000000a */
[----:B------:R-:W-:Y:S01]  /*16f0*/  HFMA2 R17, R33, R24, R17 ;  /* 0x0000001821117231 */ /* 0x000fe20000000011 */
[----:B------:R-:W0:Y:S01]  /*1700*/  LDS.128 R8, [UR6+0x20] ;  /* 0x00002006ff087984 */ /* 0x000e220008000c00 */
[----:B------:R-:W-:Y:S01]  /*1710*/  HFMA2 R16, R32, R23, R16 ;  /* 0x0000001720107231 */ /* 0x000fe20000000010 */
[----:B--2---:R-:W-:-:S02]  /*1720*/  LOP3.LUT R28, R12, 0xf000f, RZ, 0xc0, !PT ;  /* 0x000f000f0c1c7812 */ /* 0x004fc400078ec0ff */
[----:B------:R-:W-:Y:S02]  /*1730*/  LOP3.LUT R32, R12, 0xf000f0, RZ, 0xc0, !PT ;  /* 0x00f000f00c207812 */ /* 0x000fe400078ec0ff */
[----:B------:R-:W-:Y:S02]  /*1740*/  LOP3.LUT R33, R28, 0x64006400, RZ, 0xfc, !PT ;  /* 0x640064001c217812 */ /* 0x000fe400078efcff */
[----:B------:R-:W-:Y:S02]  /*1750*/  LOP3.LUT R32, R32, 0x64006400, RZ, 0xfc, !PT ;  /* 0x6400640020207812 */ /* 0x000fe400078efcff */
[----:B------:R-:W-:Y:S01]  /*1760*/  SHF.R.U32.HI R31, RZ, 0x8, R12 ;  /* 0x00000008ff1f7819 */ /* 0x000fe2000001160c */
[----:B------:R-:W-:Y:S01]  /*1770*/  HADD2 R28, R33, R20 ;  /* 0x00000014211c7230 */ /* 0x000fe20000000000 */
[----:B------:R-:W-:Y:S02]  /*1780*/  SHF.R.U32.HI R37, RZ, 0x8, R14 ;  /* 0x00000008ff257819 */ /* 0x000fe4000001160e */
[----:B------:R-:W-:Y:S01]  /*1790*/  LOP3.LUT R12, R31, 0xf000f, RZ, 0xc0, !PT ;  /* 0x000f000f1f0c7812 */ /* 0x000fe200078ec0ff */
[----:B------:R-:W-:-:S02]  /*17a0*/  HFMA2 R32, R32, 0.0625, 0.0625, R7 ;  /* 0x2c002c0020207831 */ /* 0x000fc40000000007 */
[----:B0-----:R-:W-:Y:S01]  /*17b0*/  HFMA2 R28, R28, R8, RZ.H0_H0 ;  /* 0x000000081c1c7231 */ /* 0x001fe200000400ff */
[----:B------:R-:W-:Y:S02]  /*17c0*/  LOP3.LUT R33, R12, 0x64006400, RZ, 0xfc, !PT ;  /* 0x640064000c217812 */ /* 0x000fe400078efcff */
[C---:B------:R-:W-:Y:S01]  /*17d0*/  LOP3.LUT R12, R13.reuse, 0xf000f, RZ, 0xc0, !PT ;  /* 0x000f000f0d0c7812 */ /* 0x040fe200078ec0ff */
[----:B------:R-:W-:Y:S02]  /*17e0*/  HFMA2 R32, R32, R9, R28 ;  /* 0x0000000920207231 */ /* 0x000fe4000000001c */
[----:B------:R-:W-:Y:S01]  /*17f0*/  HADD2 R28, R33, R20 ;  /* 0x00000014211c7230 */ /* 0x000fe20000000000 */
[----:B------:R-:W-:Y:S02]  /*1800*/  LOP3.LUT R33, R12, 0x64006400, RZ, 0xfc, !PT ;  /* 0x640064000c217812 */ /* 0x000fe400078efcff */
[----:B------:R-:W-:-:S03]  /*1810*/  LOP3.LUT R12, R13, 0xf000f0, RZ, 0xc0, !PT ;  /* 0x00f000f00d0c7812 */ /* 0x000fc600078ec0ff */
[----:B------:R-:W-:Y:S01]  /*1820*/  HFMA2 R33, R33, 1, 1, R2 ;  /* 0x3c003c0021217831 */ /* 0x000fe20000000002 */
[----:B------:R-:W-:Y:S01]  /*1830*/  LOP3.LUT R12, R12, 0x64006400, RZ, 0xfc, !PT ;  /* 0x640064000c0c7812 */ /* 0x000fe200078efcff */
[----:B------:R-:W-:Y:S01]  /*1840*/  HFMA2 R28, R28, R10, R32 ;  /* 0x0000000a1c1c7231 */ /* 0x000fe20000000020 */
[----:B------:R-:W-:-:S03]  /*1850*/  SHF.R.U32.HI R32, RZ, 0x8, R13 ;  /* 0x00000008ff207819 */ /* 0x000fc6000001160d */
[----:B------:R-:W-:Y:S02]  /*1860*/  HFMA2 R12, R12, 0.0625, 0.0625, R3 ;  /* 0x2c002c000c0c7831 */ /* 0x000fe40000000003 */
[----:B------:R-:W-:-:S04]  /*1870*/  HFMA2 R33, R33, R8, RZ.H0_H0 ;  /* 0x0000000821217231 */ /* 0x000fc800000400ff */
[----:B------:R-:W-:Y:S01]  /*1880*/  HFMA2 R36, R12, R9, R33 ;  /* 0x000000090c247231 */ /* 0x000fe20000000021 */
[----:B------:R-:W-:-:S04]  /*1890*/  LOP3.LUT R12, R32, 0xf000f, RZ, 0xc0, !PT ;  /* 0x000f000f200c7812 */ /* 0x000fc800078ec0ff */
[----:B------:R-:W-:Y:S02]  /*18a0*/  LOP3.LUT R13, R12, 0x64006400, RZ, 0xfc, !PT ;  /* 0x640064000c0d7812 */ /* 0x000fe400078efcff */
[----:B------:R-:W-:-:S03]  /*18b0*/  LOP3.LUT R12, R14, 0xf000f, RZ, 0xc0, !PT ;  /* 0x000f000f0e0c7812 */ /* 0x000fc600078ec0ff */
[----:B------:R-:W-:Y:S01]  /*18c0*/  HADD2 R33, R13, R2 ;  /* 0x000000020d217230 */ /* 0x000fe20000000000 */
[----:B------:R-:W-:Y:S02]  /*18d0*/  LOP3.LUT R13, R12, 0x64006400, RZ, 0xfc, !PT ;  /* 0x640064000c0d7812 */ /* 0x000fe400078efcff */
[----:B------:R-:W-:Y:S01]  /*18e0*/  LOP3.LUT R12, R14, 0xf000f0, RZ, 0xc0, !PT ;  /* 0x00f000f00e0c7812 */ /* 0x000fe200078ec0ff */
[----:B------:R-:W-:Y:S02]  /*18f0*/  HFMA2 R33, R33, R10, R36 ;  /* 0x0000000a21217231 */ /* 0x000fe40000000024 */
        /* <DEDUP_REMOVED lines=29> */
[----:B------:R-:W-:Y:S01]  /*1ad0*/  LOP3.LUT R31, R31, 0x64006400, RZ, 0xfc, !PT ;  /* 0x640064001f1f7812 */ /* 0x000fe200078efcff */
[----:B------:R-:W-:Y:S01]  /*1ae0*/  UIADD3 UR10, UPT, UPT, UR10, 0x20, URZ ;  /* 0x000000200a0a7890 */ /* 0x000fe2000fffe0ff */
[----:B------:R-:W-:Y:S01]  /*1af0*/  LOP3.LUT R37, R37, 0xf000f0, RZ, 0xc0, !PT ;  /* 0x00f000f025257812 */ /* 0x000fe200078ec0ff */
[----:B------:R-:W-:Y:S01]  /*1b00*/  UIADD3 UR4, UPT, UPT, UR4, 0x20, URZ ;  /* 0x0000002004047890 */ /* 0x000fe2000fffe0ff */
[----:B------:R-:W-:Y:S02]  /*1b10*/  LOP3.LUT R32, R32, 0x64006400, RZ, 0xfc, !PT ;  /* 0x6400640020207812 */ /* 0x000fe400078efcff */
[----:B------:R-:W-:Y:S01]  /*1b20*/  LOP3.LUT R9, R8, 0xf000f0, RZ, 0xc0, !PT ;  /* 0x00f000f008097812 */ /* 0x000fe200078ec0ff */
[----:B------:R-:W-:Y:S01]  /*1b30*/  HFMA2 R31, R31, 0.0625, 0.0625, R7 ;  /* 0x2c002c001f1f7831 */ /* 0x000fe20000000007 */
[----:B------:R-:W-:Y:S01]  /*1b40*/  LOP3.LUT R8, R37, 0x64006400, RZ, 0xfc, !PT ;  /* 0x6400640025087812 */ /* 0x000fe200078efcff */
[----:B------:R-:W-:Y:S01]  /*1b50*/  HFMA2 R32, R32, 0.0625, 0.0625, R3 ;  /* 0x2c002c0020207831 */ /* 0x000fe20000000003 */
[----:B------:R-:W-:-:S02]  /*1b60*/  LOP3.LUT R9, R9, 0x64006400, RZ, 0xfc, !PT ;  /* 0x6400640009097812 */ /* 0x000fc400078efcff */
[----:B------:R-:W-:Y:S01]  /*1b70*/  ISETP.LE.AND P0, PT, R27, UR10, PT ;  /* 0x0000000a1b007c0c */ /* 0x000fe2000bf03270 */
[----:B------:R-:W-:Y:S02]  /*1b80*/  HFMA2 R8, R8, 0.0625, 0.0625, R5 ;  /* 0x2c002c0008087831 */ /* 0x000fe40000000005 */
[-C--:B------:R-:W-:Y:S02]  /*1b90*/  HFMA2 R28, R31, R11.reuse, R28 ;  /* 0x0000000b1f1c7231 */ /* 0x080fe4000000001c */
[----:B------:R-:W-:Y:S02]  /*1ba0*/  HFMA2 R31, R9, 0.0625, 0.0625, R0 ;  /* 0x2c002c00091f7831 */ /* 0x000fe40000000000 */
[-C--:B------:R-:W-:Y:S02]  /*1bb0*/  HFMA2 R33, R32, R11.reuse, R33 ;  /* 0x0000000b20217231 */ /* 0x080fe40000000021 */
[-C--:B------:R-:W-:Y:S02]  /*1bc0*/  HFMA2 R36, R8, R11.reuse, R36 ;  /* 0x0000000b08247231 */ /* 0x080fe40000000024 */
[----:B------:R-:W-:-:S02]  /*1bd0*/  HFMA2 R31, R31, R11, R10 ;  /* 0x0000000b1f1f7231 */ /* 0x000fc4000000000a */
[----:B------:R-:W-:Y:S01]  /*1be0*/  HFMA2 R17, R28, R24, R17 ;  /* 0x000000181c117231 */ /* 0x000fe20000000011 */
[----:B------:R-:W0:Y:S01]  /*1bf0*/  LDS.128 R8, [UR6+0x30] ;  /* 0x00003006ff087984 */ /* 0x000e220008000c00 */
[----:B------:R-:W-:Y:S01]  /*1c00*/  HFMA2 R16, R33, R23, R16 ;  /* 0x0000001721107231 */ /* 0x000fe20000000010 */
[----:B------:R-:W-:Y:S01]  /*1c10*/  UIADD3 UR6, UPT, UPT, UR6, 0x40, URZ ;  /* 0x0000004006067890 */ /* 0x000fe2000fffe0ff */
[----:B------:R-:W-:Y:S02]  /*1c20*/  HFMA2 R18, R31, R21, R18 ;  /* 0x000000151f127231 */ /* 0x000fe40000000012 */
[----:B------:R-:W-:Y:S01]  /*1c30*/  HFMA2 R29, R36, R22, R29 ;  /* 0x00000016241d7231 */ /* 0x000fe2000000001d */
[C---:B--2---:R-:W-:Y:S02]  /*1c40*/  LOP3.LUT R19, R12.reuse, 0xf000f, RZ, 0xc0, !PT ;  /* 0x000f000f0c137812 */ /* 0x044fe400078ec0ff */
[----:B------:R-:W-:Y:S02]  /*1c50*/  LOP3.LUT R28, R12, 0xf000f0, RZ, 0xc0, !PT ;  /* 0x00f000f00c1c7812 */ /* 0x000fe400078ec0ff */
[----:B------:R-:W-:-:S02]  /*1c60*/  LOP3.LUT R19, R19, 0x64006400, RZ, 0xfc, !PT ;  /* 0x6400640013137812 */ /* 0x000fc400078efcff */
[----:B------:R-:W-:Y:S02]  /*1c70*/  LOP3.LUT R28, R28, 0x64006400, RZ, 0xfc, !PT ;  /* 0x640064001c1c7812 */ /* 0x000fe400078efcff */
[----:B------:R-:W-:Y:S01]  /*1c80*/  LOP3.LUT R32, R14, 0xf000f0, RZ, 0xc0, !PT ;  /* 0x00f000f00e207812 */ /* 0x000fe200078ec0ff */
[----:B------:R-:W-:Y:S01]  /*1c90*/  HADD2 R19, R19, R20 ;  /* 0x0000001413137230 */ /* 0x000fe20000000000 */
[----:B------:R-:W-:Y:S01]  /*1ca0*/  SHF.R.U32.HI R12, RZ, 0x8, R12 ;  /* 0x00000008ff0c7819 */ /* 0x000fe2000001160c */
[----:B------:R-:W-:Y:S01]  /*1cb0*/  HFMA2 R30, R28, 0.0625, 0.0625, R7 ;  /* 0x2c002c001c1e7831 */ /* 0x000fe20000000007 */
[----:B------:R-:W-:Y:S02]  /*1cc0*/  LOP3.LUT R28, R13, 0xf000f0, RZ, 0xc0, !PT ;  /* 0x00f000f00d1c7812 */ /* 0x000fe400078ec0ff */
[----:B------:R-:W-:Y:S01]  /*1cd0*/  LOP3.LUT R32, R32, 0x64006400, RZ, 0xfc, !PT ;  /* 0x6400640020207812 */ /* 0x000fe200078efcff */
[----:B0-----:R-:W-:Y:S01]  /*1ce0*/  HFMA2 R19, R19, R8, RZ ;  /* 0x0000000813137231 */ /* 0x001fe200000000ff */
[----:B------:R-:W-:-:S03]  /*1cf0*/  LOP3.LUT R28, R28, 0x64006400, RZ, 0xfc, !PT ;  /* 0x640064001c1c7812 */ /* 0x000fc600078efcff */
[----:B------:R-:W-:Y:S02]  /*1d00*/  HFMA2 R32, R32, 0.0625, 0.0625, R5 ;  /* 0x2c002c0020207831 */ /* 0x000fe40000000005 */
[----:B------:R-:W-:Y:S02]  /*1d10*/  HFMA2 R28, R28, 0.0625, 0.0625, R3 ;  /* 0x2c002c001c1c7831 */ /* 0x000fe40000000003 */
[----:B------:R-:W-:Y:S01]  /*1d20*/  HFMA2 R30, R30, R9, R19 ;  /* 0x000000091e1e7231 */ /* 0x000fe20000000013 */
[----:B------:R-:W-:Y:S02]  /*1d30*/  LOP3.LUT R19, R13, 0xf000f, RZ, 0xc0, !PT ;  /* 0x000f000f0d137812 */ /* 0x000fe400078ec0ff */
[----:B------:R-:W-:Y:S02]  /*1d40*/  SHF.R.U32.HI R13, RZ, 0x8, R13 ;  /* 0x00000008ff0d7819 */ /* 0x000fe4000001160d */
[----:B------:R-:W-:-:S05]  /*1d50*/  LOP3.LUT R19, R19, 0x64006400, RZ, 0xfc, !PT ;  /* 0x6400640013137812 */ /* 0x000fca00078efcff */
[----:B------:R-:W-:-:S04]  /*1d60*/  HADD2 R19, R19, R2 ;  /* 0x0000000213137230 */ /* 0x000fc80000000000 */
[----:B------:R-:W-:-:S04]  /*1d70*/  HFMA2 R19, R19, R8, RZ.H0_H0 ;  /* 0x0000000813137231 */ /* 0x000fc800000400ff */
[----:B------:R-:W-:Y:S01]  /*1d80*/  HFMA2 R28, R28, R9, R19 ;  /* 0x000000091c1c7231 */ /* 0x000fe20000000013 */
[----:B------:R-:W-:Y:S02]  /*1d90*/  LOP3.LUT R19, R14, 0xf000f, RZ, 0xc0, !PT ;  /* 0x000f000f0e137812 */ /* 0x000fe400078ec0ff */
[----:B------:R-:W-:Y:S02]  /*1da0*/  SHF.R.U32.HI R14, RZ, 0x8, R14 ;  /* 0x00000008ff0e7819 */ /* 0x000fe4000001160e */
[----:B------:R-:W-:-:S05]  /*1db0*/  LOP3.LUT R19, R19, 0x64006400, RZ, 0xfc, !PT ;  /* 0x6400640013137812 */ /* 0x000fca00078efcff */
[----:B------:R-:W-:-:S04]  /*1dc0*/  HADD2 R19, R19, R4 ;  /* 0x0000000413137230 */ /* 0x000fc80000000000 */
[----:B------:R-:W-:-:S04]  /*1dd0*/  HFMA2 R19, R19, R8, RZ ;  /* 0x0000000813137231 */ /* 0x000fc800000000ff */
[----:B------:R-:W-:Y:S01]  /*1de0*/  HFMA2 R19, R32, R9, R19 ;  /* 0x0000000920137231 */ /* 0x000fe20000000013 */
[----:B------:R-:W-:-:S04]  /*1df0*/  LOP3.LUT R32, R15, 0xf000f, RZ, 0xc0, !PT ;  /* 0x000f000f0f207812 */ /* 0x000fc800078ec0ff */
[----:B------:R-:W-:Y:S02]  /*1e00*/  LOP3.LUT R37, R32, 0x64006400, RZ, 0xfc, !PT ;  /* 0x6400640020257812 */ /* 0x000fe400078efcff */
[----:B------:R-:W-:Y:S02]  /*1e10*/  LOP3.LUT R32, R15, 0xf000f0, RZ, 0xc0, !PT ;  /* 0x00f000f00f207812 */ /* 0x000fe400078ec0ff */
[----:B------:R-:W-:Y:S01]  /*1e20*/  SHF.R.U32.HI R15, RZ, 0x8, R15 ;  /* 0x00000008ff0f7819 */ /* 0x000fe2000001160f */
[----:B------:R-:W-:-:S04]  /*1e30*/  HADD2 R37, R37, R6 ;  /* 0x0000000625257230 */ /* 0x000fc80000000000 */
[----:B------:R-:W-:Y:S01]  /*1e40*/  HFMA2 R8, R37, R8, RZ ;  /* 0x0000000825087231 */ /* 0x000fe200000000ff */
[----:B------:R-:W-:Y:S02]  /*1e50*/  LOP3.LUT R37, R32, 0x64006400, RZ, 0xfc, !PT ;  /* 0x6400640020257812 */ /* 0x000fe400078efcff */
[----:B------:R-:W-:-:S03]  /*1e60*/  LOP3.LUT R32, R14, 0xf000f0, RZ, 0xc0, !PT ;  /* 0x00f000f00e207812 */ /* 0x000fc600078ec0ff */
[----:B------:R-:W-:Y:S01]  /*1e70*/  HFMA2 R37, R37, 0.0625, 0.0625, R0 ;  /* 0x2c002c0025257831 */ /* 0x000fe20000000000 */
[----:B------:R-:W-:-:S03]  /*1e80*/  LOP3.LUT R32, R32, 0x64006400, RZ, 0xfc, !PT ;  /* 0x6400640020207812 */ /* 0x000fc600078efcff */
[----:B------:R-:W-:Y:S01]  /*1e90*/  HFMA2 R9, R37, R9, R8 ;  /* 0x0000000925097231 */ /* 0x000fe20000000008 */
[C---:B------:R-:W-:Y:S01]  /*1ea0*/  LOP3.LUT R8, R12.reuse, 0xf000f, RZ, 0xc0, !PT ;  /* 0x000f000f0c087812 */ /* 0x040fe200078ec0ff */
[----:B------:R-:W-:Y:S01]  /*1eb0*/  HFMA2 R32, R32, 0.0625, 0.0625, R5 ;  /* 0x2c002c0020207831 */ /* 0x000fe20000000005 */
[----:B------:R-:W-:Y:S02]  /*1ec0*/  LOP3.LUT R12, R12, 0xf000f0, RZ, 0xc0, !PT ;  /* 0x00f000f00c0c7812 */ /* 0x000fe400078ec0ff */
[----:B------:R-:W-:Y:S02]  /*1ed0*/  LOP3.LUT R33, R8, 0x64006400, RZ, 0xfc, !PT ;  /* 0x6400640008217812 */ /* 0x000fe400078efcff */
[C---:B------:R-:W-:Y:S02]  /*1ee0*/  LOP3.LUT R8, R13.reuse, 0xf000f, RZ, 0xc0, !PT ;  /* 0x000f000f0d087812 */ /* 0x040fe400078ec0ff */
[----:B------:R-:W-:Y:S01]  /*1ef0*/  LOP3.LUT R13, R13, 0xf000f0, RZ, 0xc0, !PT ;  /* 0x00f000f00d0d7812 */ /* 0x000fe200078ec0ff */
[----:B------:R-:W-:Y:S01]  /*1f00*/  HADD2 R33, R33, R20 ;  /* 0x0000001421217230 */ /* 0x000fe20000000000 */
[----:B------:R-:W-:-:S02]  /*1f10*/  LOP3.LUT R12, R12, 0x64006400, RZ, 0xfc, !PT ;  /* 0x640064000c0c7812 */ /* 0x000fc400078efcff */
[----:B------:R-:W-:Y:S01]  /*1f20*/  MOV R37, UR8 ;  /* 0x0000000800257c02 */ /* 0x000fe20008000f00 */
[----:B------:R-:W-:Y:S01]  /*1f30*/  HFMA2 R30, R33, R10, R30 ;  /* 0x0000000a211e7231 */ /* 0x000fe2000000001e */
[----:B------:R-:W-:-:S03]  /*1f40*/  LOP3.LUT R33, R8, 0x64006400, RZ, 0xfc, !PT ;  /* 0x6400640008217812 */ /* 0x000fc600078efcff */
[----:B------:R-:W-:Y:S01]  /*1f50*/  IMAD.WIDE R34, R37, 0x4, R34 ;  /* 0x0000000425227825 */ /* 0x000fe200078e0222 */
[----:B------:R-:W-:Y:S02]  /*1f60*/  LOP3.LUT R8, R14, 0xf000f, RZ, 0xc0, !PT ;  /* 0x000f000f0e087812 */ /* 0x000fe400078ec0ff */
[----:B------:R-:W-:Y:S01]  /*1f70*/  LOP3.LUT R14, R13, 0x64006400, RZ, 0xfc, !PT ;  /* 0x640064000d0e7812 */ /* 0x000fe200078efcff */
[----:B------:R-:W-:-:S04]  /*1f80*/  HADD2 R33, R33, R2 ;  /* 0x0000000221217230 */ /* 0x000fc80000000000 */
[----:B------:R-:W-:Y:S01]  /*1f90*/  HFMA2 R28, R33, R10, R28 ;  /* 0x0000000a211c7231 */ /* 0x000fe2000000001c */
[----:B------:R-:W-:Y:S01]  /*1fa0*/  LOP3.LUT R33, R8, 0x64006400, RZ, 0xfc, !PT ;  /* 0x6400640008217812 */ /* 0x000fe200078efcff */
[----:B------:R-:W-:Y:S01]  /*1fb0*/  HFMA2 R14, R14, 0.0625, 0.0625, R3 ;  /* 0x2c002c000e0e7831 */ /* 0x000fe20000000003 */
[C---:B------:R-:W-:Y:S02]  /*1fc0*/  LOP3.LUT R8, R15.reuse, 0xf000f, RZ, 0xc0, !PT ;  /* 0x000f000f0f087812 */ /* 0x040fe400078ec0ff */
[----:B------:R-:W-:Y:S01]  /*1fd0*/  LOP3.LUT R15, R15, 0xf000f0, RZ, 0xc0, !PT ;  /* 0x00f000f00f0f7812 */ /* 0x000fe200078ec0ff */
[----:B------:R-:W-:-:S03]  /*1fe0*/  HFMA2 R33, R33, 1, 1, R4 ;  /* 0x3c003c0021217831 */ /* 0x000fc60000000004 */
[----:B------:R-:W-:Y:S01]  /*1ff0*/  LOP3.LUT R13, R15, 0x64006400, RZ, 0xfc, !PT ;  /* 0x640064000f0d7812 */ /* 0x000fe200078efcff */
[----:B------:R-:W-:Y:S02]  /*2000*/  HFMA2 R15, R12, 0.0625, 0.0625, R7 ;  /* 0x2c002c000c0f7831 */ /* 0x000fe40000000007 */
[-C--:B------:R-:W-:Y:S02]  /*2010*/  HFMA2 R14, R14, R11.reuse, R28 ;  /* 0x0000000b0e0e7231 */ /* 0x080fe4000000001c */
[----:B------:R-:W-:Y:S01]  /*2020*/  HFMA2 R19, R33, R10, R19 ;  /* 0x0000000a21137231 */ /* 0x000fe20000000013 */
[----:B------:R-:W-:Y:S01]  /*2030*/  LOP3.LUT R33, R8, 0x64006400, RZ, 0xfc, !PT ;  /* 0x6400640008217812 */ /* 0x000fe200078efcff */
[----:B------:R-:W-:Y:S02]  /*2040*/  HFMA2 R13, R13, 0.0625, 0.0625, R0 ;  /* 0x2c002c000d0d7831 */ /* 0x000fe40000000000 */
[----:B------:R-:W-:Y:S02]  /*2050*/  IMAD.MOV.U32 R8, RZ, RZ, R34 ;  /* 0x000000ffff087224 */ /* 0x000fe400078e0022 */
[----:B------:R-:W-:-:S02]  /*2060*/  HFMA2 R12, R15, R11, R30 ;  /* 0x0000000b0f0c7231 */ /* 0x000fc4000000001e */
[----:B------:R-:W-:Y:S02]  /*2070*/  HADD2 R33, R33, R6 ;  /* 0x0000000621217230 */ /* 0x000fe40000000000 */
[----:B------:R-:W-:Y:S02]  /*2080*/  HFMA2 R30, R14, R23, R16 ;  /* 0x000000170e1e7231 */ /* 0x000fe40000000010 */
[----:B------:R-:W-:Y:S02]  /*2090*/  HFMA2 R10, R33, R10, R9 ;  /* 0x0000000a210a7231 */ /* 0x000fe40000000009 */
[----:B------:R-:W-:Y:S02]  /*20a0*/  HFMA2 R33, R12, R24, R17 ;  /* 0x000000180c217231 */ /* 0x000fe40000000011 */
[----:B------:R-:W-:Y:S02]  /*20b0*/  HFMA2 R19, R32, R11, R19 ;  /* 0x0000000b20137231 */ /* 0x000fe40000000013 */
[----:B------:R-:W-:-:S02]  /*20c0*/  IMAD.MOV.U32 R9, RZ, RZ, R35 ;  /* 0x000000ffff097224 */ /* 0x000fc400078e0023 */
[----:B------:R-:W-:Y:S02]  /*20d0*/  HFMA2 R10, R13, R11, R10 ;  /* 0x0000000b0d0a7231 */ /* 0x000fe4000000000a */
[----:B------:R-:W-:Y:S02]  /*20e0*/  HFMA2 R29, R19, R22, R29 ;  /* 0x00000016131d7231 */ /* 0x000fe4000000001d */
[----:B------:R-:W-:Y:S01]  /*20f0*/  HFMA2 R28, R10, R21, R18 ;  /* 0x000000150a1c7231 */ /* 0x000fe20000000012 */
[----:B------:R-:W-:Y:S06]  /*2100*/  @!P0 BRA `(.L_x_171) ;  /* 0xffffffe800488947 */ /* 0x000fec000383ffff */
.L_x_169:
[----:B------:R-:W0:Y:S01]  /*2110*/  S2R R0, SR_CTAID.X ;  /* 0x0000000000007919 */ /* 0x000e220000002500 */
[----:B------:R-:W1:Y:S01]  /*2120*/  LDC.64 R2, c[0x0][0x3a0] ;  /* 0x0000e800ff027b82 */ /* 0x000e620000000a00 */
[----:B------:R-:W-:Y:S01]  /*2130*/  HADD2 R33, R33.H0_H0, R33.H1_H1 ;  /* 0x3000002121217230 */ /* 0x000fe20000000800 */
[----:B------:R-:W0:Y:S01]  /*2140*/  S2R R5, SR_TID.X ;  /* 0x0000000000057919 */ /* 0x000e220000002100 */
[----:B------:R-:W-:Y:S01]  /*2150*/  HADD2 R30, R30.H0_H0, R30.H1_H1 ;  /* 0x3000001e1e1e7230 */ /* 0x000fe20000000800 */
[----:B------:R-:W2:Y:S04]  /*2160*/  S2R R7, SR_CTAID.Y ;  /* 0x0000000000077919 */ /* 0x000ea80000002600 */
[----:B------:R-:W-:-:S05]  /*2170*/  PRMT R33, R33, 0x5410, R30 ;  /* 0x0000541021217816 */ /* 0x000fca000000001e */
[----:B------:R-:W-:Y:S02]  /*2180*/  HMUL2 R33, R33, R26.H0_H0 ;  /* 0x2000001a21217232 */ /* 0x000fe40000000000 */
[----:B0-----:R-:W-:-:S04]  /*2190*/  IMAD R0, R0, 0x80, R5 ;  /* 0x0000008000007824 */ /* 0x001fc800078e0205 */
[----:B------:R-:W-:-:S04]  /*21a0*/  IMAD.SHL.U32 R0, R0, 0x4, RZ ;  /* 0x0000000400007824 */ /* 0x000fc800078e00ff */
[----:B--2---:R-:W-:-:S04]  /*21b0*/  IMAD R5, R7, UR8, R0 ;  /* 0x0000000807057c24 */ /* 0x004fc8000f8e0200 */
[----:B-1----:R-:W-:-:S05]  /*21c0*/  IMAD.WIDE R4, R5, 0x2, R2 ;  /* 0x0000000205047825 */ /* 0x002fca00078e0202 */
        /* <DEDUP_REMOVED lines=11> */
.L_x_175:
[----:B------:R-:W0:Y:S02]  /*2280*/  LDS R2, [R0] ;  /* 0x0000000000027984 */ /* 0x000e240000000800 */
[----:B0-----:R-:W-:-:S05]  /*2290*/  HFMA2 R3, R2, 1, 1, R33 ;  /* 0x3c003c0002037831 */ /* 0x001fca0000000021 */
[----:B------:R-:W0:Y:S02]  /*22a0*/  ATOMS.CAST.SPIN P0, [R0], R2, R3 ;  /* 0x000000020000758d */ /* 0x000e240001800003 */
[----:B0-----:R-:W-:Y:S05]  /*22b0*/  @!P0 BRA `(.L_x_175) ;  /* 0xfffffffc00f08947 */ /* 0x001fea000383ffff */
[----:B------:R-:W-:Y:S05]  /*22c0*/  BRA `(.L_x_173) ;  /* 0x00000000000c7947 */ /* 0x000fea0003800000 */
.L_x_174:
[----:B------:R-:W2:Y:S02]  /*22d0*/  LD.E R0, desc[UR12][R4.64] ;  /* 0x0000000c04007980 */ /* 0x000ea4000c101900 */
[----:B--2---:R-:W-:-:S05]  /*22e0*/  IMAD.IADD R3, R33, 0x1, R0 ;  /* 0x0000000121037824 */ /* 0x004fca00078e0200 */
[----:B------:R0:W-:Y:S02]  /*22f0*/  ST.E desc[UR12][R4.64], R3 ;  /* 0x0000000304007985 */ /* 0x0001e4000c10190c */
.L_x_173:
[----:B------:R-:W-:Y:S05]  /*2300*/  BSYNC.RECONVERGENT B0 ;  /* 0x0000000000007941 */ /* 0x000fea0003800200 */
.L_x_172:
[----:B------:R1:W-:Y:S02]  /*2310*/  ATOM.E.ADD.F16x2.RN.STRONG.GPU P0, RZ, desc[UR12][R4.64+0x4], R29 ;  /* 0x8000041d04ff79a2 */ /* 0x0003e4000c10e10c */
[----:B-1----:R-:W-:Y:S05]  /*2320*/  @P0 EXIT ;  /* 0x000000000000094d */ /* 0x002fea0003800000 */
[----:B------:R-:W1:Y:S02]  /*2330*/  QSPC.E.S P0, RZ, [R4+0x4] ;  /* 0x0000040004ff73aa */ /* 0x000e640000000500 */
[----:B-1----:R-:W-:Y:S05]  /*2340*/  @!P0 BRA `(.L_x_176) ;  /* 0x00000000001c8947 */ /* 0x002fea0003800000 */
[----:B------:R-:W-:-:S05]  /*2350*/  IMAD.MOV.U32 R2, RZ, RZ, R4 ;  /* 0x000000ffff027224 */ /* 0x000fca00078e0004 */
[----:B------:R-:W-:-:S07]  /*2360*/  MOV R0, R2 ;  /* 0x0000000200007202 */ /* 0x000fce0000000f00 */
.L_x_177:
[----:B------:R-:W0:Y:S02]  /*2370*/  LDS R2, [R0+0x4] ;  /* 0x0000040000027984 */ /* 0x000e240000000800 */
[----:B0-----:R-:W-:-:S05]  /*2380*/  HADD2 R3, R2, R29 ;  /* 0x0000001d02037230 */ /* 0x001fca0000000000 */
[----:B------:R-:W0:Y:S02]  /*2390*/  ATOMS.CAST.SPIN P0, [R0+0x4], R2, R3 ;  /* 0x000004020000758d */ /* 0x000e240001800003 */
[----:B0-----:R-:W-:Y:S05]  /*23a0*/  @!P0 BRA `(.L_x_177) ;  /* 0xfffffffc00f08947 */ /* 0x001fea000383ffff */
[----:B------:R-:W-:Y:S05]  /*23b0*/  EXIT ;  /* 0x000000000000794d */ /* 0x000fea0003800000 */
.L_x_176:
[----:B------:R-:W0:Y:S02]  /*23c0*/  LD.E R0, desc[UR12][R4.64+0x4] ;  /* 0x0000040c04007980 */ /* 0x000e24000c101900 */
[----:B0-----:R-:W-:-:S05]  /*23d0*/  IMAD.IADD R3, R29, 0x1, R0 ;  /* 0x000000011d037824 */ /* 0x001fca00078e0200 */
[----:B------:R-:W-:Y:S01]  /*23e0*/  ST.E desc[UR12][R4.64+0x4], R3 ;  /* 0x0000040304007985 */ /* 0x000fe2000c10190c */
[----:B------:R-:W-:Y:S05]  /*23f0*/  EXIT ;  /* 0x000000000000794d */ /* 0x000fea0003800000 */
.L_x_178:
        /* <DEDUP_REMOVED lines=16> */
.L_x_182:


//--------------------- .nv.shared._Z28gemm_half_q_half_gptq_kernelILi4ELb1ELb1EEvPK6__halfPKjS4_S2_PS0_iiiiiPKtibS2_i --------------------------
	.section	.nv.shared._Z28gemm_half_q_half_gptq_kernelILi4ELb1ELb1EEvPK6__halfPKjS4_S2_PS0_iiiiiPKtibS2_i,"aw",@nobits
	.sectionflags	@""
	.align	2
.nv.shared._Z28gemm_half_q_half_gptq_kernelILi4ELb1ELb1EEvPK6__halfPKjS4_S2_PS0_iiiiiPKtibS2_i:
	.zero		2048


//--------------------- .nv.shared.reserved.0     --------------------------
	.section	.nv.shared.reserved.0,"aw",@nobits
	.weak		__nv_reservedSMEM_offset_0_alias
	.size		__nv_reservedSMEM_offset_0_alias, 0, 64
	.other		__nv_reservedSMEM_offset_0_alias,@"STO_CUDA_RESERVED_SHARED STV_DEFAULT"
__nv_reservedSMEM_offset_0_alias:
	.zero		0
	.zero		64


//--------------------- .nv.global                --------------------------
	.section	.nv.global,"aw",@nobits
.nv.global:
	.type		_ZN45_INTERNAL_d9a299b3_14_unit_gptq_3_cu_14e5b2ed4cuda3std3__48in_placeE,@object
	.size		_ZN45_INTERNAL_d9a299b3_14_unit_gptq_3_cu_14e5b2ed4cuda3std3__48in_placeE,(_ZN45_INTERNAL_d9a299b3_14_unit_gptq_3_cu_14e5b2ed4cuda3std6ranges3__45__cpo8distanceE - _ZN45_INTERNAL_d9a299b3_14_unit_gptq_3_cu_14e5b2ed4cuda3std3__48in_placeE)
_ZN45_INTERNAL_d9a299b3_14_unit_gptq_3_cu_14e5b2ed4cuda3std3__48in_placeE:
	.zero		1
	.type		_ZN45_INTERNAL_d9a299b3_14_unit_gptq_3_cu_14e5b2ed4cuda3std6ranges3__45__cpo8distanceE,@object
	.size		_ZN45_INTERNAL_d9a299b3_14_unit_gptq_3_cu_14e5b2ed4cuda3std6ranges3__45__cpo8distanceE,(_ZN45_INTERNAL_d9a299b3_14_unit_gptq_3_cu_14e5b2ed4cuda3std3__45__cpo6cbeginE - _ZN45_INTERNAL_d9a299b3_14_unit_gptq_3_cu_14e5b2ed4cuda3std6ranges3__45__cpo8distanceE)
_ZN45_INTERNAL_d9a299b3_14_unit_gptq_3_cu_14e5b2ed4cuda3std6ranges3__45__cpo8distanceE:
	.zero		1
	.type		_ZN45_INTERNAL_d9a299b3_14_unit_gptq_3_cu_14e5b2ed4cuda3std3__45__cpo6cbeginE,@object
	.size		_ZN45_INTERNAL_d9a299b3_14_unit_gptq_3_cu_14e5b2ed4cuda3std3__45__cpo6cbeginE,(_ZN45_INTERNAL_d9a299b3_14_unit_gptq_3_cu_14e5b2ed4cuda3std6ranges3__45__cpo7advanceE - _ZN45_INTERNAL_d9a299b3_14_unit_gptq_3_cu_14e5b2ed4cuda3std3__45__cpo6cbeginE)
_ZN45_INTERNAL_d9a299b3_14_unit_gptq_3_cu_14e5b2ed4cuda3std3__45__cpo6cbeginE:
	.zero		1
	.type		_ZN45_INTERNAL_d9a299b3_14_unit_gptq_3_cu_14e5b2ed4cuda3std6ranges3__45__cpo7advanceE,@object
	.size		_ZN45_INTERNAL_d9a299b3_14_unit_gptq_3_cu_14e5b2ed4cuda3std6ranges3__45__cpo7advanceE,(_ZN45_INTERNAL_d9a299b3_14_unit_gptq_3_cu_14e5b2ed4cuda3std3__45__cpo7crbeginE - _ZN45_INTERNAL_d9a299b3_14_unit_gptq_3_cu_14e5b2ed4cuda3std6ranges3__45__cpo7advanceE)
_ZN45_INTERNAL_d9a299b3_14_unit_gptq_3_cu_14e5b2ed4cuda3std6ranges3__45__cpo7advanceE:
	.zero		1
	.type		_ZN45_INTERNAL_d9a299b3_14_unit_gptq_3_cu_14e5b2ed4cuda3std3__45__cpo7crbeginE,@object
	.size		_ZN45_INTERNAL_d9a299b3_14_unit_gptq_3_cu_14e5b2ed4cuda3std3__45__cpo7crbeginE,(_ZN45_INTERNAL_d9a299b3_14_unit_gptq_3_cu_14e5b2ed4cuda3std6ranges3__45__cpo4dataE - _ZN45_INTERNAL_d9a299b3_14_unit_gptq_3_cu_14e5b2ed4cuda3std3__45__cpo7crbeginE)
_ZN45_INTERNAL_d9a299b3_14_unit_gptq_3_cu_14e5b2ed4cuda3std3__45__cpo7crbeginE:
	.zero		1
	.type		_ZN45_INTERNAL_d9a299b3_14_unit_gptq_3_cu_14e5b2ed4cuda3std6ranges3__45__cpo4dataE,@object
	.size		_ZN45_INTERNAL_d9a299b3_14_unit_gptq_3_cu_14e5b2ed4cuda3std6ranges3__45__cpo4dataE,(_ZN45_INTERNAL_d9a299b3_14_unit_gptq_3_cu_14e5b2ed4cuda3std6ranges3__45__cpo5beginE - _ZN45_INTERNAL_d9a299b3_14_unit_gptq_3_cu_14e5b2ed4cuda3std6ranges3__45__cpo4dataE)
_ZN45_INTERNAL_d9a299b3_14_unit_gptq_3_cu_14e5b2ed4cuda3std6ranges3__45__cpo4dataE:
	.zero		1
	.type		_ZN45_INTERNAL_d9a299b3_14_unit_gptq_3_cu_14e5b2ed4cuda3std6ranges3__45__cpo5beginE,@object
	.size		_ZN45_INTERNAL_d9a299b3_14_unit_gptq_3_cu_14e5b2ed4cuda3std6ranges3__45__cpo5beginE,(_ZN45_INTERNAL_d9a299b3_14_unit_gptq_3_cu_14e5b2ed4cuda3std3__447_GLOBAL__N__d9a299b3_14_unit_gptq_3_cu_14e5b2ed6ignoreE - _ZN45_INTERNAL_d9a299b3_14_unit_gptq_3_cu_14e5b2ed4cuda3std6ranges3__45__cpo5beginE)
_ZN45_INTERNAL_d9a299b3_14_unit_gptq_3_cu_14e5b2ed4cuda3std6ranges3__45__cpo5beginE:
	.zero		1
	.type		_ZN45_INTERNAL_d9a299b3_14_unit_gptq_3_cu_14e5b2ed4cuda3std3__447_GLOBAL__N__d9a299b3_14_unit_gptq_3_cu_14e5b2ed6ignoreE,@object
	.size		_ZN45_INTERNAL_d9a299b3_14_unit_gptq_3_cu_14e5b2ed4cuda3std3__447_GLOBAL__N__d9a299b3_14_unit_gptq_3_cu_14e5b2ed6ignoreE,(_ZN45_INTERNAL_d9a299b3_14_unit_gptq_3_cu_14e5b2ed4cuda3std6ranges3__45__cpo4sizeE - _ZN45_INTERNAL_d9a299b3_14_unit_gptq_3_cu_14e5b2ed4cuda3std3__447_GLOBAL__N__d9a299b3_14_unit_gptq_3_cu_14e5b2ed6ignoreE)
_ZN45_INTERNAL_d9a299b3_14_unit_gptq_3_cu_14e5b2ed4cuda3std3__447_GLOBAL__N__d9a299b3_14_unit_gptq_3_cu_14e5b2ed6ignoreE:
	.zero		1
	.type		_ZN45_INTERNAL_d9a299b3_14_unit_gptq_3_cu_14e5b2ed4cuda3std6ranges3__45__cpo4sizeE,@object
	.size		_ZN45_INTERNAL_d9a299b3_14_unit_gptq_3_cu_14e5b2ed4cuda3std6ranges3__45__cpo4sizeE,(_ZN45_INTERNAL_d9a299b3_14_unit_gptq_3_cu_14e5b2ed4cuda3std3__45__cpo5beginE - _ZN45_INTERNAL_d9a299b3_14_unit_gptq_3_cu_14e5b2ed4cuda3std6ranges3__45__cpo4sizeE)
_ZN45_INTERNAL_d9a299b3_14_unit_gptq_3_cu_14e5b2ed4cuda3std6ranges3__45__cpo4sizeE:
	.zero		1
	.type		_ZN45_INTERNAL_d9a299b3_14_unit_gptq_3_cu_14e5b2ed4cuda3std3__45__cpo5beginE,@object
	.size		_ZN45_INTERNAL_d9a299b3_14_unit_gptq_3_cu_14e5b2ed4cuda3std3__45__cpo5beginE,(_ZN45_INTERNAL_d9a299b3_14_unit_gptq_3_cu_14e5b2ed4cuda3std6ranges3__45__cpo6cbeginE - _ZN45_INTERNAL_d9a299b3_14_unit_gptq_3_cu_14e5b2ed4cuda3std3__45__cpo5beginE)
_ZN45_INTERNAL_d9a299b3_14_unit_gptq_3_cu_14e5b2ed4cuda3std3__45__cpo5beginE:
	.zero		1
	.type		_ZN45_INTERNAL_d9a299b3_14_unit_gptq_3_cu_14e5b2ed4cuda3std6ranges3__45__cpo6cbeginE,@object
	.size		_ZN45_INTERNAL_d9a299b3_14_unit_gptq_3_cu_14e5b2ed4cuda3std6ranges3__45__cpo6cbeginE,(_ZN45_INTERNAL_d9a299b3_14_unit_gptq_3_cu_14e5b2ed4cuda3std3__45__cpo6rbeginE - _ZN45_INTERNAL_d9a299b3_14_unit_gptq_3_cu_14e5b2ed4cuda3std6ranges3__45__cpo6cbeginE)
_ZN45_INTERNAL_d9a299b3_14_unit_gptq_3_cu_14e5b2ed4cuda3std6ranges3__45__cpo6cbeginE:
	.zero		1
	.type		_ZN45_INTERNAL_d9a299b3_14_unit_gptq_3_cu_14e5b2ed4cuda3std3__45__cpo6rbeginE,@object
	.size		_ZN45_INTERNAL_d9a299b3_14_unit_gptq_3_cu_14e5b2ed4cuda3std3__45__cpo6rbeginE,(_ZN45_INTERNAL_d9a299b3_14_unit_gptq_3_cu_14e5b2ed4cuda3std6ranges3__45__cpo4nextE - _ZN45_INTERNAL_d9a299b3_14_unit_gptq_3_cu_14e5b2ed4cuda3std3__45__cpo6rbeginE)
_ZN45_INTERNAL_d9a299b3_14_unit_gptq_3_cu_14e5b2ed4cuda3std3__45__cpo6rbeginE:
	.zero		1
	.type		_ZN45_INTERNAL_d9a299b3_14_unit_gptq_3_cu_14e5b2ed4cuda3std6ranges3__45__cpo4nextE,@object
	.size		_ZN45_INTERNAL_d9a299b3_14_unit_gptq_3_cu_14e5b2ed4cuda3std6ranges3__45__cpo4nextE,(_ZN45_INTERNAL_d9a299b3_14_unit_gptq_3_cu_14e5b2ed4cuda3std6ranges3__45__cpo4swapE - _ZN45_INTERNAL_d9a299b3_14_unit_gptq_3_cu_14e5b2ed4cuda3std6ranges3__45__cpo4nextE)
_ZN45_INTERNAL_d9a299b3_14_unit_gptq_3_cu_14e5b2ed4cuda3std6ranges3__45__cpo4nextE:
	.zero		1
	.type		_ZN45_INTERNAL_d9a299b3_14_unit_gptq_3_cu_14e5b2ed4cuda3std6ranges3__45__cpo4swapE,@object
	.size		_ZN45_INTERNAL_d9a299b3_14_unit_gptq_3_cu_14e5b2ed4cuda3std6ranges3__45__cpo4swapE,(_ZN45_INTERNAL_d9a299b3_14_unit_gptq_3_cu_14e5b2ed4cuda3std3__420unreachable_sentinelE - _ZN45_INTERNAL_d9a299b3_14_unit_gptq_3_cu_14e5b2ed4cuda3std6ranges3__45__cpo4swapE)
_ZN45_INTERNAL_d9a299b3_14_unit_gptq_3_cu_14e5b2ed4cuda3std6ranges3__45__cpo4swapE:
	.zero		1
	.type		_ZN45_INTERNAL_d9a299b3_14_unit_gptq_3_cu_14e5b2ed4cuda3std3__420unreachable_sentinelE,@object
	.size		_ZN45_INTERNAL_d9a299b3_14_unit_gptq_3_cu_14e5b2ed4cuda3std3__420unreachable_sentinelE,(_ZN45_INTERNAL_d9a299b3_14_unit_gptq_3_cu_14e5b2ed6thrust24THRUST_300001_SM_1000_NS6system6detail10sequential3seqE - _ZN45_INTERNAL_d9a299b3_14_unit_gptq_3_cu_14e5b2ed4cuda3std3__420unreachable_sentinelE)
_ZN45_INTERNAL_d9a299b3_14_unit_gptq_3_cu_14e5b2ed4cuda3std3__420unreachable_sentinelE:
	.zero		1
	.type		_ZN45_INTERNAL_d9a299b3_14_unit_gptq_3_cu_14e5b2ed6thrust24THRUST_300001_SM_1000_NS6system6detail10sequential3seqE,@object
	.size		_ZN45_INTERNAL_d9a299b3_14_unit_gptq_3_cu_14e5b2ed6thrust24THRUST_300001_SM_1000_NS6system6detail10sequential3seqE,(_ZN45_INTERNAL_d9a299b3_14_unit_gptq_3_cu_14e5b2ed4cuda3std3__45__cpo4cendE - _ZN45_INTERNAL_d9a299b3_14_unit_gptq_3_cu_14e5b2ed6thrust24THRUST_300001_SM_1000_NS6system6detail10sequential3seqE)
_ZN45_INTERNAL_d9a299b3_14_unit_gptq_3_cu_14e5b2ed6thrust24THRUST_300001_SM_1000_NS6system6detail10sequential3seqE:
	.zero		1
	.type		_ZN45_INTERNAL_d9a299b3_14_unit_gptq_3_cu_14e5b2ed4cuda3std3__45__cpo4cendE,@object
	.size		_ZN45_INTERNAL_d9a299b3_14_unit_gptq_3_cu_14e5b2ed4cuda3std3__45__cpo4cendE,(_ZN45_INTERNAL_d9a299b3_14_unit_gptq_3_cu_14e5b2ed4cuda3std6ranges3__45__cpo9iter_swapE - _ZN45_INTERNAL_d9a299b3_14_unit_gptq_3_cu_14e5b2ed4cuda3std3__45__cpo4cendE)
_ZN45_INTERNAL_d9a299b3_14_unit_gptq_3_cu_14e5b2ed4cuda3std3__45__cpo4cendE:
	.zero		1
	.type		_ZN45_INTERNAL_d9a299b3_14_unit_gptq_3_cu_14e5b2ed4cuda3std6ranges3__45__cpo9iter_swapE,@object
	.size		_ZN45_INTERNAL_d9a299b3_14_unit_gptq_3_cu_14e5b2ed4cuda3std6ranges3__45__cpo9iter_swapE,(_ZN45_INTERNAL_d9a299b3_14_unit_gptq_3_cu_14e5b2ed4cuda3std3__45__cpo5crendE - _ZN45_INTERNAL_d9a299b3_14_unit_gptq_3_cu_14e5b2ed4cuda3std6ranges3__45__cpo9iter_swapE)
_ZN45_INTERNAL_d9a299b3_14_unit_gptq_3_cu_14e5b2ed4cuda3std6ranges3__45__cpo9iter_swapE:
	.zero		1
	.type		_ZN45_INTERNAL_d9a299b3_14_unit_gptq_3_cu_14e5b2ed4cuda3std3__45__cpo5crendE,@object
	.size		_ZN45_INTERNAL_d9a299b3_14_unit_gptq_3_cu_14e5b2ed4cuda3std3__45__cpo5crendE,(_ZN45_INTERNAL_d9a299b3_14_unit_gptq_3_cu_14e5b2ed4cuda3std6ranges3__45__cpo5cdataE - _ZN45_INTERNAL_d9a299b3_14_unit_gptq_3_cu_14e5b2ed4cuda3std3__45__cpo5crendE)
_ZN45_INTERNAL_d9a299b3_14_unit_gptq_3_cu_14e5b2ed4cuda3std3__45__cpo5crendE:
	.zero		1
	.type		_ZN45_INTERNAL_d9a299b3_14_unit_gptq_3_cu_14e5b2ed4cuda3std6ranges3__45__cpo5cdataE,@object
	.size		_ZN45_INTERNAL_d9a299b3_14_unit_gptq_3_cu_14e5b2ed4cuda3std6ranges3__45__cpo5cdataE,(_ZN45_INTERNAL_d9a299b3_14_unit_gptq_3_cu_14e5b2ed4cuda3std6ranges3__45__cpo3endE - _ZN45_INTERNAL_d9a299b3_14_unit_gptq_3_cu_14e5b2ed4cuda3std6ranges3__45__cpo5cdataE)
_ZN45_INTERNAL_d9a299b3_14_unit_gptq_3_cu_14e5b2ed4cuda3std6ranges3__45__cpo5cdataE:
	.zero		1
	.type		_ZN45_INTERNAL_d9a299b3_14_unit_gptq_3_cu_14e5b2ed4cuda3std6ranges3__45__cpo3endE,@object
	.size		_ZN45_INTERNAL_d9a299b3_14_unit_gptq_3_cu_14e5b2ed4cuda3std6ranges3__45__cpo3endE,(_ZN45_INTERNAL_d9a299b3_14_unit_gptq_3_cu_14e5b2ed4cuda3std3__419piecewise_constructE - _ZN45_INTERNAL_d9a299b3_14_unit_gptq_3_cu_14e5b2ed4cuda3std6ranges3__45__cpo3endE)
_ZN45_INTERNAL_d9a299b3_14_unit_gptq_3_cu_14e5b2ed4cuda3std6ranges3__45__cpo3endE:
	.zero		1
	.type		_ZN45_INTERNAL_d9a299b3_14_unit_gptq_3_cu_14e5b2ed4cuda3std3__419piecewise_constructE,@object
	.size		_ZN45_INTERNAL_d9a299b3_14_unit_gptq_3_cu_14e5b2ed4cuda3std3__419piecewise_constructE,(_ZN45_INTERNAL_d9a299b3_14_unit_gptq_3_cu_14e5b2ed4cuda3std6ranges3__45__cpo5ssizeE - _ZN45_INTERNAL_d9a299b3_14_unit_gptq_3_cu_14e5b2ed4cuda3std3__419piecewise_constructE)
_ZN45_INTERNAL_d9a299b3_14_unit_gptq_3_cu_14e5b2ed4cuda3std3__419piecewise_constructE:
	.zero		1
	.type		_ZN45_INTERNAL_d9a299b3_14_unit_gptq_3_cu_14e5b2ed4cuda3std6ranges3__45__cpo5ssizeE,@object
	.size		_ZN45_INTERNAL_d9a299b3_14_unit_gptq_3_cu_14e5b2ed4cuda3std6ranges3__45__cpo5ssizeE,(_ZN45_INTERNAL_d9a299b3_14_unit_gptq_3_cu_14e5b2ed4cuda3std3__45__cpo3endE - _ZN45_INTERNAL_d9a299b3_14_unit_gptq_3_cu_14e5b2ed4cuda3std6ranges3__45__cpo5ssizeE)
_ZN45_INTERNAL_d9a299b3_14_unit_gptq_3_cu_14e5b2ed4cuda3std6ranges3__45__cpo5ssizeE:
	.zero		1
	.type		_ZN45_INTERNAL_d9a299b3_14_unit_gptq_3_cu_14e5b2ed4cuda3std3__45__cpo3endE,@object
	.size		_ZN45_INTERNAL_d9a299b3_14_unit_gptq_3_cu_14e5b2ed4cuda3std3__45__cpo3endE,(_ZN45_INTERNAL_d9a299b3_14_unit_gptq_3_cu_14e5b2ed4cuda3std6ranges3__45__cpo4cendE - _ZN45_INTERNAL_d9a299b3_14_unit_gptq_3_cu_14e5b2ed4cuda3std3__45__cpo3endE)
_ZN45_INTERNAL_d9a299b3_14_unit_gptq_3_cu_14e5b2ed4cuda3std3__45__cpo3endE:
	.zero		1
	.type		_ZN45_INTERNAL_d9a299b3_14_unit_gptq_3_cu_14e5b2ed4cuda3std6ranges3__45__cpo4cendE,@object
	.size		_ZN45_INTERNAL_d9a299b3_14_unit_gptq_3_cu_14e5b2ed4cuda3std6ranges3__45__cpo4cendE,(_ZN45_INTERNAL_d9a299b3_14_unit_gptq_3_cu_14e5b2ed4cuda3std3__45__cpo4rendE - _ZN45_INTERNAL_d9a299b3_14_unit_gptq_3_cu_14e5b2ed4cuda3std6ranges3__45__cpo4cendE)
_ZN45_INTERNAL_d9a299b3_14_unit_gptq_3_cu_14e5b2ed4cuda3std6ranges3__45__cpo4cendE:
	.zero		1
	.type		_ZN45_INTERNAL_d9a299b3_14_unit_gptq_3_cu_14e5b2ed4cuda3std3__45__cpo4rendE,@object
	.size		_ZN45_INTERNAL_d9a299b3_14_unit_gptq_3_cu_14e5b2ed4cuda3std3__45__cpo4rendE,(_ZN45_INTERNAL_d9a299b3_14_unit_gptq_3_cu_14e5b2ed4cuda3std6ranges3__45__cpo4prevE - _ZN45_INTERNAL_d9a299b3_14_unit_gptq_3_cu_14e5b2ed4cuda3std3__45__cpo4rendE)
_ZN45_INTERNAL_d9a299b3_14_unit_gptq_3_cu_14e5b2ed4cuda3std3__45__cpo4rendE:
	.zero		1
	.type		_ZN45_INTERNAL_d9a299b3_14_unit_gptq_3_cu_14e5b2ed4cuda3std6ranges3__45__cpo4prevE,@object
	.size		_ZN45_INTERNAL_d9a299b3_14_unit_gptq_3_cu_14e5b2ed4cuda3std6ranges3__45__cpo4prevE,(_ZN45_INTERNAL_d9a299b3_14_unit_gptq_3_cu_14e5b2ed4cuda3std6ranges3__45__cpo9iter_moveE - _ZN45_INTERNAL_d9a299b3_14_unit_gptq_3_cu_14e5b2ed4cuda3std6ranges3__45__cpo4prevE)
_ZN45_INTERNAL_d9a299b3_14_unit_gptq_3_cu_14e5b2ed4cuda3std6ranges3__45__cpo4prevE:
	.zero		1
	.type		_ZN45_INTERNAL_d9a299b3_14_unit_gptq_3_cu_14e5b2ed4cuda3std6ranges3__45__cpo9iter_moveE,@object
	.size		_ZN45_INTERNAL_d9a299b3_14_unit_gptq_3_cu_14e5b2ed4cuda3std6ranges3__45__cpo9iter_moveE,(.L_13 - _ZN45_INTERNAL_d9a299b3_14_unit_gptq_3_cu_14e5b2ed4cuda3std6ranges3__45__cpo9iter_moveE)
_ZN45_INTERNAL_d9a299b3_14_unit_gptq_3_cu_14e5b2ed4cuda3std6ranges3__45__cpo9iter_moveE:
	.zero		1
.L_13:


//--------------------- .nv.shared._Z28gemm_half_q_half_gptq_kernelILi3ELb1ELb1EEvPK6__halfPKjS4_S2_PS0_iiiiiPKtibS2_i --------------------------
	.section	.nv.shared._Z28gemm_half_q_half_gptq_kernelILi3ELb1ELb1EEvPK6__halfPKjS4_S2_PS0_iiiiiPKtibS2_i,"aw",@nobits
	.sectionflags	@""
	.align	2
.nv.shared._Z28gemm_half_q_half_gptq_kernelILi3ELb1ELb1EEvPK6__halfPKjS4_S2_PS0_iiiiiPKtibS2_i:
	.zero		1792


//--------------------- .nv.shared._Z28gemm_half_q_half_gptq_kernelILi2ELb1ELb1EEvPK6__halfPKjS4_S2_PS0_iiiiiPKtibS2_i --------------------------
	.section	.nv.shared._Z28gemm_half_q_half_gptq_kernelILi2ELb1ELb1EEvPK6__halfPKjS4_S2_PS0_iiiiiPKtibS2_i,"aw",@nobits
	.sectionflags	@""
	.align	2
.nv.shared._Z28gemm_half_q_half_gptq_kernelILi2ELb1ELb1EEvPK6__halfPKjS4_S2_PS0_iiiiiPKtibS2_i:
	.zero		1536


//--------------------- .nv.shared._Z28gemm_half_q_half_gptq_kernelILi1ELb1ELb1EEvPK6__halfPKjS4_S2_PS0_iiiiiPKtibS2_i --------------------------
	.section	.nv.shared._Z28gemm_half_q_half_gptq_kernelILi1ELb1ELb1EEvPK6__halfPKjS4_S2_PS0_iiiiiPKtibS2_i,"aw",@nobits
	.sectionflags	@""
	.align	2
.nv.shared._Z28gemm_half_q_half_gptq_kernelILi1ELb1ELb1EEvPK6__halfPKjS4_S2_PS0_iiiiiPKtibS2_i:
	.zero		1280


//--------------------- .nv.constant0._Z28gemm_half_q_half_gptq_kernelILi4ELb1ELb1EEvPK6__halfPKjS4_S2_PS0_iiiiiPKtibS2_i --------------------------
	.section	.nv.constant0._Z28gemm_half_q_half_gptq_kernelILi4ELb1ELb1EEvPK6__halfPKjS4_S2_PS0_iiiiiPKtibS2_i,"a",@progbits
	.sectionflags	@""
	.align	4
.nv.constant0._Z28gemm_half_q_half_gptq_kernelILi4ELb1ELb1EEvPK6__halfPKjS4_S2_PS0_iiiiiPKtibS2_i:
	.zero		988


//--------------------- .nv.constant0._Z28gemm_half_q_half_gptq_kernelILi3ELb1ELb1EEvPK6__halfPKjS4_S2_PS0_iiiiiPKtibS2_i --------------------------
	.section	.nv.constant0._Z28gemm_half_q_half_gptq_kernelILi3ELb1ELb1EEvPK6__halfPKjS4_S2_PS0_iiiiiPKtibS2_i,"a",@progbits
	.sectionflags	@""
	.align	4
.nv.constant0._Z28gemm_half_q_half_gptq_kernelILi3ELb1ELb1EEvPK6__halfPKjS4_S2_PS0_iiiiiPKtibS2_i:
	.zero		988


//--------------------- .nv.constant0._Z28gemm_half_q_half_gptq_kernelILi2ELb1ELb1EEvPK6__halfPKjS4_S2_PS0_iiiiiPKtibS2_i --------------------------
	.section	.nv.constant0._Z28gemm_half_q_half_gptq_kernelILi2ELb1ELb1EEvPK6__halfPKjS4_S2_PS0_iiiiiPKtibS2_i,"a",@progbits
	.sectionflags	@""
	.align	4
.nv.constant0._Z28gemm_half_q_half_gptq_kernelILi2ELb1ELb1EEvPK6__halfPKjS4_S2_PS0_iiiiiPKtibS2_i:
	.zero		988


//--------------------- .nv.constant0._Z28gemm_half_q_half_gptq_kernelILi1ELb1ELb1EEvPK6__halfPKjS4_S2_PS0_iiiiiPKtibS2_i --------------------------
	.section	.nv.constant0._Z28gemm_half_q_half_gptq_kernelILi1ELb1ELb1EEvPK6__halfPKjS4_S2_PS0_iiiiiPKtibS2_i,"a",@progbits
	.sectionflags	@""
	.align	4
.nv.constant0._Z28gemm_half_q_half_gptq_kernelILi1ELb1ELb1EEvPK6__halfPKjS4_S2_PS0_iiiiiPKtibS2_i:
	.zero		988


//--------------------- SYMBOLS --------------------------

	.type		.nv.reservedSmem.offset0,@object
	.size		.nv.reservedSmem.offset0,0x4
	.type		.nv.reservedSmem.cap,@object
	.size		.nv.reservedSmem.cap,0x4
